def gluon_wgmma(
    a_ptr,
    b_ptr,
    c_ptr,
    M,
    N,
    K,
    stride_am,
    stride_bk,
    stride_cm,
    BLOCK_M: gl.constexpr,
    BLOCK_N: gl.constexpr,
    BLOCK_K: gl.constexpr,
    DTYPE: gl.constexpr,
    A_LAYOUT: gl.constexpr,
    B_LAYOUT: gl.constexpr,
    C_LAYOUT: gl.constexpr,
    B_SHAPE: gl.constexpr,
    TRANS_B: gl.constexpr,
    NUM_BUFFERS: gl.constexpr,
    NUM_WARPS: gl.constexpr,
):
    a_desc = tma.make_tensor_descriptor(
        a_ptr, [M, K], [stride_am, 1], [BLOCK_M, BLOCK_K], A_LAYOUT
    )
    b_desc = tma.make_tensor_descriptor(
        b_ptr,
        [N, K] if TRANS_B else [K, N],
        [stride_bk, 1],
        B_SHAPE,
        B_LAYOUT,
    )
    c_desc = tma.make_tensor_descriptor(
        c_ptr, [M, N], [stride_cm, 1], [BLOCK_M, BLOCK_N], C_LAYOUT
    )

    a_bufs = gl.allocate_shared_memory(
        DTYPE, [NUM_BUFFERS, BLOCK_M, BLOCK_K], A_LAYOUT
    )
    b_bufs = gl.allocate_shared_memory(DTYPE, [NUM_BUFFERS] + B_SHAPE, B_LAYOUT)

    pid_m = gl.program_id(0)
    pid_n = gl.program_id(1)
    off_m = pid_m * BLOCK_M
    off_n = pid_n * BLOCK_N

    mma_layout: gl.constexpr = pick_wgmma_layout(DTYPE, BLOCK_M, BLOCK_N, NUM_WARPS)
    acc = warpgroup_mma_init(
        gl.zeros((BLOCK_M, BLOCK_N), dtype=gl.float32, layout=mma_layout)
    )

    bars = gl.allocate_shared_memory(
        gl.int64, [NUM_BUFFERS, 1], mbarrier.MBarrierLayout()
    )
    for i in gl.static_range(NUM_BUFFERS):
        mbarrier.init(bars.index(i), count=1)
    idx = 0
    phase = 0

    for k in range(0, K, BLOCK_K):
        a = a_bufs.index(idx)
        b = b_bufs.index(idx)
        bar = bars.index(idx)
        mbarrier.expect(bar, a_desc.block_type.nbytes + b_desc.block_type.nbytes)
        tma.async_copy_global_to_shared(a_desc, [off_m, k], bar, a)
        tma.async_copy_global_to_shared(
            b_desc, [off_n, k] if TRANS_B else [k, off_n], bar, b
        )
        mbarrier.wait(bar, phase=phase)

        if TRANS_B:
            b = b.permute((1, 0))
        acc = warpgroup_mma_wait(num_outstanding=0, deps=(acc,))
        acc = warpgroup_mma(a, b, acc, is_async=True)

        idx += 1
        if idx == NUM_BUFFERS:
            idx = 0
            phase ^= 1

    acc = warpgroup_mma_wait(num_outstanding=0, deps=(acc,))
    for i in gl.static_range(NUM_BUFFERS):
        mbarrier.invalidate(bars.index(i))

    c_smem = gl.allocate_shared_memory(DTYPE, [BLOCK_M, BLOCK_N], C_LAYOUT)
    c_smem.store(acc.to(DTYPE))
    fence_async_shared()
    tma.async_copy_shared_to_global(c_desc, [off_m, off_n], c_smem)
    tma.store_wait(pendings=0)

# config = {"BLOCK_K": 32, "BLOCK_M": 64, "BLOCK_N": 128, "arch": "sm_90", "dtype": "bf16", "num_buffers": 2, "num_warps": 4, "trans_b": 0}
# arch = sm_90


// ===== COMPILED SASS (sm_90a) =====

	.target	sm_90a

	.elftype	@"ET_EXEC"


//--------------------- .note.nv.tkinfo           --------------------------
	.section	.note.nv.tkinfo,"",@"SHT_NOTE"
	.sectionflags	@"SHF_NOTE_NV_TKINFO"
	.tkinfo
        /*0018*/ 	.word	0x00000002
        /*0030*/ 	.string	""
        /*0030*/ 	.string	"ptxas"
        /*0030*/ 	.string	"Cuda compilation tools, release 13.0, V13.0.88"
        /*0030*/ 	.string	"Build cuda_13.0.r13.0/compiler.36424714_0"
        /*0030*/ 	.string	"-v  -suppress-debug-info  -lineinfo  -arch sm_90a "



//--------------------- .note.nv.cuinfo           --------------------------
	.section	.note.nv.cuinfo,"",@"SHT_NOTE"
	.sectionflags	@"SHF_NOTE_NV_CUINFO"
        /*0018*/ 	.short	0x0002
        /*001a*/ 	.short	0x005a
        /*001c*/ 	.short	0x0082
	.zero		2


//--------------------- .nv.info                  --------------------------
	.section	.nv.info,"",@"SHT_CUDA_INFO"
	.align	4


	//----- nvinfo : EIATTR_REGCOUNT
	.align		4
        /*0000*/ 	.byte	0x04, 0x2f
        /*0002*/ 	.short	(.L_1 - .L_0)
	.align		4
.L_0:
        /*0004*/ 	.word	index@(gluon_wgmma)
        /*0008*/ 	.word	0x0000005a


	//----- nvinfo : EIATTR_FRAME_SIZE
	.align		4
.L_1:
        /*000c*/ 	.byte	0x04, 0x11
        /*000e*/ 	.short	(.L_3 - .L_2)
	.align		4
.L_2:
        /*0010*/ 	.word	index@(gluon_wgmma)
        /*0014*/ 	.word	0x00000000


	//----- nvinfo : EIATTR_MIN_STACK_SIZE
	.align		4
.L_3:
        /*0018*/ 	.byte	0x04, 0x12
        /*001a*/ 	.short	(.L_5 - .L_4)
	.align		4
.L_4:
        /*001c*/ 	.word	index@(gluon_wgmma)
        /*0020*/ 	.word	0x00000000
.L_5:


//--------------------- .nv.compat                --------------------------
	.section	.nv.compat,"",@"SHT_CUDA_COMPAT_INFO"
	.align	4
        /*0000*/ 	.byte	0x02, 0x09, 0x01, 0x00, 0x02, 0x02, 0x04, 0x00, 0x02, 0x05, 0x05, 0x00, 0x03, 0x07, 0x01, 0x01
        /*0010*/ 	.byte	0x02, 0x03, 0x03, 0x00, 0x02, 0x06, 0x01, 0x00, 0x04, 0x0b, 0x08, 0x00, 0x00, 0x00, 0x00, 0x00
        /*0020*/ 	.byte	0x00, 0x00, 0x00, 0x00


//--------------------- .nv.info.gluon_wgmma      --------------------------
	.section	.nv.info.gluon_wgmma,"",@"SHT_CUDA_INFO"
	.sectionflags	@""
	.align	4


	//----- nvinfo : EIATTR_CUDA_API_VERSION
	.align		4
        /*0000*/ 	.byte	0x04, 0x37
        /*0002*/ 	.short	(.L_7 - .L_6)
.L_6:
        /*0004*/ 	.word	0x00000082


	//----- nvinfo : EIATTR_KPARAM_INFO
	.align		4
.L_7:
        /*0008*/ 	.byte	0x04, 0x17
        /*000a*/ 	.short	(.L_9 - .L_8)
.L_8:
        /*000c*/ 	.word	0x00000000
        /*0010*/ 	.short	0x000a
        /*0012*/ 	.short	0x0048
        /*0014*/ 	.byte	0x00, 0xf4, 0x21, 0x00


	//----- nvinfo : EIATTR_KPARAM_INFO
	.align		4
.L_9:
        /*0018*/ 	.byte	0x04, 0x17
        /*001a*/ 	.short	(.L_11 - .L_10)
.L_10:
        /*001c*/ 	.word	0x00000000
        /*0020*/ 	.short	0x0009
        /*0022*/ 	.short	0x0040
        /*0024*/ 	.byte	0x00, 0xf4, 0x21, 0x00


	//----- nvinfo : EIATTR_KPARAM_INFO
	.align		4
.L_11:
        /*0028*/ 	.byte	0x04, 0x17
        /*002a*/ 	.short	(.L_13 - .L_12)
.L_12:
        /*002c*/ 	.word	0x00000000
        /*0030*/ 	.short	0x0008
        /*0032*/ 	.short	0x0038
        /*0034*/ 	.byte	0x00, 0xf0, 0x21, 0x00


	//----- nvinfo : EIATTR_KPARAM_INFO
	.align		4
.L_13:
        /*0038*/ 	.byte	0x04, 0x17
        /*003a*/ 	.short	(.L_15 - .L_14)
.L_14:
        /*003c*/ 	.word	0x00000000
        /*0040*/ 	.short	0x0007
        /*0042*/ 	.short	0x0030
        /*0044*/ 	.byte	0x00, 0xf0, 0x21, 0x00


	//----- nvinfo : EIATTR_KPARAM_INFO
	.align		4
.L_15:
        /*0048*/ 	.byte	0x04, 0x17
        /*004a*/ 	.short	(.L_17 - .L_16)
.L_16:
        /*004c*/ 	.word	0x00000000
        /*0050*/ 	.short	0x0006
        /*0052*/ 	.short	0x0028
        /*0054*/ 	.byte	0x00, 0xf0, 0x21, 0x00


	//----- nvinfo : EIATTR_KPARAM_INFO
	.align		4
.L_17:
        /*0058*/ 	.byte	0x04, 0x17
        /*005a*/ 	.short	(.L_19 - .L_18)
.L_18:
        /*005c*/ 	.word	0x00000000
        /*0060*/ 	.short	0x0005
        /*0062*/ 	.short	0x0020
        /*0064*/ 	.byte	0x00, 0xf0, 0x11, 0x00


	//----- nvinfo : EIATTR_KPARAM_INFO
	.align		4
.L_19:
        /*0068*/ 	.byte	0x04, 0x17
        /*006a*/ 	.short	(.L_21 - .L_20)
.L_20:
        /*006c*/ 	.word	0x00000000
        /*0070*/ 	.short	0x0004
        /*0072*/ 	.short	0x001c
        /*0074*/ 	.byte	0x00, 0xf0, 0x11, 0x00


	//----- nvinfo : EIATTR_KPARAM_INFO
	.align		4
.L_21:
        /*0078*/ 	.byte	0x04, 0x17
        /*007a*/ 	.short	(.L_23 - .L_22)
.L_22:
        /*007c*/ 	.word	0x00000000
        /*0080*/ 	.short	0x0003
        /*0082*/ 	.short	0x0018
        /*0084*/ 	.byte	0x00, 0xf0, 0x11, 0x00


	//----- nvinfo : EIATTR_KPARAM_INFO
	.align		4
.L_23:
        /*0088*/ 	.byte	0x04, 0x17
        /*008a*/ 	.short	(.L_25 - .L_24)
.L_24:
        /*008c*/ 	.word	0x00000000
        /*0090*/ 	.short	0x0002
        /*0092*/ 	.short	0x0010
        /*0094*/ 	.byte	0x00, 0xf4, 0x21, 0x00


	//----- nvinfo : EIATTR_KPARAM_INFO
	.align		4
.L_25:
        /*0098*/ 	.byte	0x04, 0x17
        /*009a*/ 	.short	(.L_27 - .L_26)
.L_26:
        /*009c*/ 	.word	0x00000000
        /*00a0*/ 	.short	0x0001
        /*00a2*/ 	.short	0x0008
        /*00a4*/ 	.byte	0x00, 0xf4, 0x21, 0x00


	//----- nvinfo : EIATTR_KPARAM_INFO
	.align		4
.L_27:
        /*00a8*/ 	.byte	0x04, 0x17
        /*00aa*/ 	.short	(.L_29 - .L_28)
.L_28:
        /*00ac*/ 	.word	0x00000000
        /*00b0*/ 	.short	0x0000
        /*00b2*/ 	.short	0x0000
        /*00b4*/ 	.byte	0x00, 0xf4, 0x21, 0x00


	//----- nvinfo : EIATTR_SPARSE_MMA_MASK
	.align		4
.L_29:
        /*00b8*/ 	.byte	0x03, 0x50
        /*00ba*/ 	.short	0x0000


	//----- nvinfo : EIATTR_MAXREG_COUNT
	.align		4
        /*00bc*/ 	.byte	0x03, 0x1b
        /*00be*/ 	.short	0x00ff


	//----- nvinfo : EIATTR_NUM_BARRIERS
	.align		4
        /*00c0*/ 	.byte	0x02, 0x4c
        /*00c2*/ 	.byte	0x01
	.zero		1


	//----- nvinfo : EIATTR_MERCURY_ISA_VERSION
	.align		4
        /*00c4*/ 	.byte	0x03, 0x5f
        /*00c6*/ 	.short	0x0101


	//----- nvinfo : EIATTR_INT_WARP_WIDE_INSTR_OFFSETS
	.align		4
        /*00c8*/ 	.byte	0x04, 0x31
        /*00ca*/ 	.short	(.L_31 - .L_30)


	//   ....[0]....
.L_30:
        /*00cc*/ 	.word	0x00001300


	//   ....[1]....
        /*00d0*/ 	.word	0x00001320


	//   ....[2]....
        /*00d4*/ 	.word	0x000013d0


	//   ....[3]....
        /*00d8*/ 	.word	0x000018c0


	//   ....[4]....
        /*00dc*/ 	.word	0x000018d0


	//   ....[5]....
        /*00e0*/ 	.word	0x00001900


	//   ....[6]....
        /*00e4*/ 	.word	0x00001970


	//   ....[7]....
        /*00e8*/ 	.word	0x00001dd0


	//   ....[8]....
        /*00ec*/ 	.word	0x00001df0


	//----- nvinfo : EIATTR_COOP_GROUP_MASK_REGIDS
	.align		4
.L_31:
        /*00f0*/ 	.byte	0x04, 0x29
        /*00f2*/ 	.short	(.L_33 - .L_32)


	//   ....[0]....
.L_32:
        /*00f4*/ 	.word	0xffffffff


	//   ....[1]....
        /*00f8*/ 	.word	0xffffffff


	//   ....[2]....
        /*00fc*/ 	.word	0xffffffff


	//----- nvinfo : EIATTR_COOP_GROUP_INSTR_OFFSETS
	.align		4
.L_33:
        /*0100*/ 	.byte	0x04, 0x28
        /*0102*/ 	.short	(.L_35 - .L_34)


	//   ....[0]....
.L_34:
        /*0104*/ 	.word	0x00000150


	//   ....[1]....
        /*0108*/ 	.word	0x00000720


	//   ....[2]....
        /*010c*/ 	.word	0x00000cd0


	//----- nvinfo : EIATTR_MBARRIER_INSTR_OFFSETS
	.align		4
.L_35:
        /*0110*/ 	.byte	0x04, 0x39
        /*0112*/ 	.short	(.L_37 - .L_36)


	//   ....[0]....
.L_36:
        /*0114*/ 	.word	0x00001470
        /*0118*/ 	.word	0x000000ff
        /*011c*/ 	.word	0x00006000
        /*0120*/ 	.short	0x0100
        /*0122*/ 	.byte	0x05
	.zero		1


	//   ....[1]....
        /*0124*/ 	.word	0x000015b0
        /*0128*/ 	.word	0x000000ff
        /*012c*/ 	.word	0x00006008
        /*0130*/ 	.short	0x0100
        /*0132*/ 	.byte	0x05
	.zero		1


	//   ....[2]....
        /*0134*/ 	.word	0x00001a00
        /*0138*/ 	.word	0x000000ff
        /*013c*/ 	.word	0x00006000
        /*0140*/ 	.short	0x010a
        /*0142*/ 	.byte	0x0f
	.zero		1


	//   ....[3]....
        /*0144*/ 	.word	0x00001d30
        /*0148*/ 	.word	0x000000ff
        /*014c*/ 	.word	0x00006000
        /*0150*/ 	.short	0x0108
        /*0152*/ 	.byte	0x05
	.zero		1


	//   ....[4]....
        /*0154*/ 	.word	0x00001e90
        /*0158*/ 	.word	0x000000ff
        /*015c*/ 	.word	0x00006008
        /*0160*/ 	.short	0x0108
        /*0162*/ 	.byte	0x05
	.zero		1


	//   ....[5]....
        /*0164*/ 	.word	0x000020c0
        /*0168*/ 	.word	0x000000ff
        /*016c*/ 	.word	0x00006000
        /*0170*/ 	.short	0x010a
        /*0172*/ 	.byte	0x0f
	.zero		1


	//----- nvinfo : EIATTR_NUM_MBARRIERS
	.align		4
.L_37:
        /*0174*/ 	.byte	0x03, 0x38
        /*0176*/ 	.short	0x0002


	//----- nvinfo : EIATTR_EXIT_INSTR_OFFSETS
	.align		4
        /*0178*/ 	.byte	0x04, 0x1c
        /*017a*/ 	.short	(.L_39 - .L_38)


	//   ....[0]....
.L_38:
        /*017c*/ 	.word	0x000020b0


	//----- nvinfo : EIATTR_REQNTID
	.align		4
.L_39:
        /*0180*/ 	.byte	0x04, 0x10
        /*0182*/ 	.short	(.L_41 - .L_40)
.L_40:
        /*0184*/ 	.word	0x00000080
        /*0188*/ 	.word	0x00000001
        /*018c*/ 	.word	0x00000001


	//----- nvinfo : EIATTR_CRS_STACK_SIZE
	.align		4
.L_41:
        /*0190*/ 	.byte	0x04, 0x1e
        /*0192*/ 	.short	(.L_43 - .L_42)
.L_42:
        /*0194*/ 	.word	0x00000000


	//----- nvinfo : EIATTR_CBANK_PARAM_SIZE
	.align		4
.L_43:
        /*0198*/ 	.byte	0x03, 0x19
        /*019a*/ 	.short	0x0050


	//----- nvinfo : EIATTR_PARAM_CBANK
	.align		4
        /*019c*/ 	.byte	0x04, 0x0a
        /*019e*/ 	.short	(.L_45 - .L_44)
	.align		4
.L_44:
        /*01a0*/ 	.word	index@(.nv.constant0.gluon_wgmma)
        /*01a4*/ 	.short	0x0210
        /*01a6*/ 	.short	0x0050


	//----- nvinfo : EIATTR_SW_WAR
	.align		4
.L_45:
        /*01a8*/ 	.byte	0x04, 0x36
        /*01aa*/ 	.short	(.L_47 - .L_46)
.L_46:
        /*01ac*/ 	.word	0x00000008
.L_47:


//--------------------- .nv.callgraph             --------------------------
	.section	.nv.callgraph,"",@"SHT_CUDA_CALLGRAPH"
	.align	4
	.sectionentsize	8
	.align		4
        /*0000*/ 	.word	0x00000000
	.align		4
        /*0004*/ 	.word	0xffffffff
	.align		4
        /*0008*/ 	.word	0x00000000
	.align		4
        /*000c*/ 	.word	0xfffffffe
	.align		4
        /*0010*/ 	.word	0x00000000
	.align		4
        /*0014*/ 	.word	0xfffffffd
	.align		4
        /*0018*/ 	.word	0x00000000
	.align		4
        /*001c*/ 	.word	0xfffffffc


//--------------------- .text.gluon_wgmma         --------------------------
	.section	.text.gluon_wgmma,"ax",@progbits
	.align	128
        .global         gluon_wgmma
        .type           gluon_wgmma,@function
        .size           gluon_wgmma,(.L_x_52 - gluon_wgmma)
        .other          gluon_wgmma,@"STO_CUDA_ENTRY STV_DEFAULT"
gluon_wgmma:
.text.gluon_wgmma:
[----:B------:R-:W-:Y:S01]  /*0000*/  LDC R1, c[0x0][0x28] ;  /* 0x00000a00ff017b82 */ /* 0x000fe20000000800 */
[----:B------:R-:W1:Y:S07]  /*0010*/  S2R R0, SR_TID.X ;  /* 0x0000000000007919 */ /* 0x000e6e0000002100 */
[----:B------:R-:W2:Y:S01]  /*0020*/  S2UR UR4, SR_CgaCtaId ;  /* 0x00000000000479c3 */ /* 0x000ea20000008800 */
[----:B------:R-:W-:Y:S01]  /*0030*/  UMOV UR5, 0x400 ;  /* 0x0000040000057882 */ /* 0x000fe20000000000 */
[----:B------:R-:W-:Y:S01]  /*0040*/  ULDC UR7, c[0x0][0xc] ;  /* 0x0000030000077ab9 */ /* 0x000fe20000000800 */
[----:B------:R-:W-:Y:S01]  /*0050*/  ULDC.64 UR20, c[0x0][0x250] ;  /* 0x0000940000147ab9 */ /* 0x000fe20000000a00 */
[----:B------:R-:W-:Y:S04]  /*0060*/  BSSY B0, `(.L_x_0) ;  /* 0x000001e000007945 */ /* 0x000fe80003800000 */
[----:B------:R-:W3:Y:S08]  /*0070*/  LDC R3, c[0x0][0x228] ;  /* 0x00008a00ff037b82 */ /* 0x000ef00000000800 */
[----:B------:R-:W4:Y:S08]  /*0080*/  LDC R10, c[0x0][0x230] ;  /* 0x00008c00ff0a7b82 */ /* 0x000f300000000800 */
[----:B------:R-:W-:Y:S01]  /*0090*/  S2UR UR28, SR_CTAID.Y ;  /* 0x00000000001c79c3 */ /* 0x000fe20000002600 */
[----:B--2---:R-:W-:-:S03]  /*00a0*/  ULEA UR5, UR4, UR5, 0x18 ;  /* 0x0000000504057291 */ /* 0x004fc6000f8ec03f */
[----:B------:R-:W-:Y:S01]  /*00b0*/  ULDC UR4, c[0x0][0x10] ;  /* 0x0000040000047ab9 */ /* 0x000fe20000000800 */
[----:B-1----:R-:W-:-:S03]  /*00c0*/  LOP3.LUT R2, R0, 0x7f, RZ, 0xc0, !PT ;  /* 0x0000007f00027812 */ /* 0x002fc600078ec0ff */
[----:B------:R-:W1:Y:S01]  /*00d0*/  S2UR UR6, SR_CTAID.Z ;  /* 0x00000000000679c3 */ /* 0x000e620000002700 */
[----:B---3--:R-:W-:Y:S01]  /*00e0*/  VIADD R3, R3, 0xffffffff ;  /* 0xffffffff03037836 */ /* 0x008fe20000000000 */
[C---:B------:R-:W-:Y:S02]  /*00f0*/  ISETP.GE.U32.AND P0, PT, R2.reuse, 0x20, PT ;  /* 0x000000200200780c */ /* 0x040fe40003f06070 */
[C---:B------:R-:W-:Y:S02]  /*0100*/  ISETP.NE.U32.AND P2, PT, R2.reuse, RZ, PT ;  /* 0x000000ff0200720c */ /* 0x040fe40003f45070 */
[----:B------:R-:W-:Y:S02]  /*0110*/  LEA R12, R2, UR5, 0x2 ;  /* 0x00000005020c7c11 */ /* 0x000fe4000f8e10ff */
[----:B------:R-:W2:Y:S01]  /*0120*/  S2UR UR29, SR_CTAID.X ;  /* 0x00000000001d79c3 */ /* 0x000ea20000002500 */
[----:B----4-:R-:W-:-:S06]  /*0130*/  VIADD R11, R10, 0xffffffff ;  /* 0xffffffff0a0b7836 */ /* 0x010fcc0000000000 */
[----:B------:R3:W-:Y:S01]  /*0140*/  @!P0 STS [R12], RZ ;  /* 0x000000ff0c008388 */ /* 0x0007e20000000800 */
[----:B------:R-:W-:-:S03]  /*0150*/  NOP ;  /* 0x0000000000007918 */ /* 0x000fc60000000000 */
[----:B------:R3:W-:Y:S01]  /*0160*/  @!P2 STS [UR5+0x24], R3 ;  /* 0x00002403ff00a988 */ /* 0x0007e20008000805 */
[----:B-1----:R-:W-:-:S03]  /*0170*/  UIMAD UR4, UR6, UR4, UR28 ;  /* 0x00000004060472a4 */ /* 0x002fc6000f8e021c */
[----:B------:R3:W-:Y:S01]  /*0180*/  @!P2 STS [UR5+0x20], R11 ;  /* 0x0000200bff00a988 */ /* 0x0007e20008000805 */
[----:B--2---:R-:W-:-:S04]  /*0190*/  UIMAD UR4, UR4, UR7, UR29 ;  /* 0x00000007040472a4 */ /* 0x004fc8000f8e021d */
[----:B------:R-:W-:-:S04]  /*01a0*/  UIMAD UR4, UR4, 0x180, URZ ;  /* 0x00000180040478a4 */ /* 0x000fc8000f8e023f */
[----:B------:R-:W-:-:S04]  /*01b0*/  UIADD3 UR16, UP0, UR4, UR20, URZ ;  /* 0x0000001404107290 */ /* 0x000fc8000ff1e03f */
[----:B------:R-:W-:Y:S01]  /*01c0*/  ULEA.HI.X.SX32 UR17, UR4, UR21, 0x1, UP0 ;  /* 0x0000001504117291 */ /* 0x000fe200080f0e3f */
[----:B---3--:R-:W-:Y:S11]  /*01d0*/  @P2 BRA `(.L_x_1) ;  /* 0x0000000000182947 */ /* 0x008ff60003800000 */
[----:B------:R-:W1:Y:S01]  /*01e0*/  LDS R4, [UR5+0x8] ;  /* 0x00000805ff047984 */ /* 0x000e620008000800 */
[----:B------:R-:W2:Y:S01]  /*01f0*/  LDC.64 R6, c[0x0][0x210] ;  /* 0x00008400ff067b82 */ /* 0x000ea20000000a00 */
[----:B------:R-:W-:Y:S02]  /*0200*/  IMAD.MOV.U32 R5, RZ, RZ, 0x70 ;  /* 0x00000070ff057424 */ /* 0x000fe400078e00ff */
[----:B--2---:R2:W-:Y:S03]  /*0210*/  STS.64 [UR5], R6 ;  /* 0x00000006ff007988 */ /* 0x0045e60008000a05 */
[----:B-1----:R-:W-:-:S05]  /*0220*/  LOP3.LUT R4, R4, 0x10, R5, 0xd8, !PT ;  /* 0x0000001004047812 */ /* 0x002fca00078ed805 */
[----:B------:R2:W-:Y:S02]  /*0230*/  STS [UR5+0x8], R4 ;  /* 0x00000804ff007988 */ /* 0x0005e40008000805 */
.L_x_1:
[----:B------:R-:W-:Y:S05]  /*0240*/  BSYNC B0 ;  /* 0x0000000000007941 */ /* 0x000fea0003800000 */
.L_x_0:
[----:B------:R-:W-:Y:S04]  /*0250*/  BSSY B0, `(.L_x_2) ;  /* 0x000000a000007945 */ /* 0x000fe80003800000 */
[----:B------:R-:W-:Y:S05]  /*0260*/  @P2 BRA `(.L_x_3) ;  /* 0x0000000000202947 */ /* 0x000fea0003800000 */
[----:B--2---:R-:W1:Y:S01]  /*0270*/  LDS R4, [UR5+0x34] ;  /* 0x00003405ff047984 */ /* 0x004e620008000800 */
[----:B------:R-:W-:Y:S02]  /*0280*/  IMAD.MOV.U32 R5, RZ, RZ, 0x1f000000 ;  /* 0x1f000000ff057424 */ /* 0x000fe400078e00ff */
[----:B------:R-:W-:Y:S01]  /*0290*/  @!P2 IMAD.MOV.U32 R6, RZ, RZ, 0x3f ;  /* 0x0000003fff06a424 */ /* 0x000fe200078e00ff */
[----:B------:R-:W2:Y:S02]  /*02a0*/  @!P2 LDS R7, [UR5+0x38] ;  /* 0x00003805ff07a984 */ /* 0x000ea40008000800 */
[----:B-1----:R-:W-:Y:S02]  /*02b0*/  LOP3.LUT R4, R4, 0xff000000, R5, 0xb8, !PT ;  /* 0xff00000004047812 */ /* 0x002fe400078eb805 */
[----:B--2---:R-:W-:-:S03]  /*02c0*/  @!P2 LOP3.LUT R5, R7, 0xff, R6, 0xb8, !PT ;  /* 0x000000ff0705a812 */ /* 0x004fc600078eb806 */
[----:B------:R1:W-:Y:S04]  /*02d0*/  STS [UR5+0x34], R4 ;  /* 0x00003404ff007988 */ /* 0x0003e80008000805 */
[----:B------:R1:W-:Y:S02]  /*02e0*/  @!P2 STS [UR5+0x38], R5 ;  /* 0x00003805ff00a988 */ /* 0x0003e40008000805 */
.L_x_3:
[----:B------:R-:W-:Y:S05]  /*02f0*/  BSYNC B0 ;  /* 0x0000000000007941 */ /* 0x000fea0003800000 */
.L_x_2:
[----:B------:R-:W-:Y:S04]  /*0300*/  BSSY B0, `(.L_x_4) ;  /* 0x000000e000007945 */ /* 0x000fe80003800000 */
[----:B------:R-:W-:Y:S05]  /*0310*/  @P2 BRA `(.L_x_5) ;  /* 0x0000000000302947 */ /* 0x000fea0003800000 */
[----:B-1----:R-:W1:Y:S01]  /*0320*/  LDS R5, [UR5+0x34] ;  /* 0x00003405ff057984 */ /* 0x002e620008000800 */
[----:B--2---:R-:W2:Y:S03]  /*0330*/  LDC.64 R6, c[0x0][0x238] ;  /* 0x00008e00ff067b82 */ /* 0x004ea60000000a00 */
[----:B------:R-:W3:Y:S01]  /*0340*/  LDS R4, [UR5+0x1c] ;  /* 0x00001c05ff047984 */ /* 0x000ee20008000800 */
[C---:B--2---:R-:W-:Y:S01]  /*0350*/  SHF.L.U64.HI R7, R6.reuse, 0x1, R7 ;  /* 0x0000000106077819 */ /* 0x044fe20000010207 */
[----:B------:R-:W-:-:S03]  /*0360*/  IMAD.SHL.U32 R6, R6, 0x2, RZ ;  /* 0x0000000206067824 */ /* 0x000fc600078e00ff */
[--C-:B------:R-:W-:Y:S02]  /*0370*/  SHF.R.U32.HI R9, RZ, 0x4, R7.reuse ;  /* 0x00000004ff097819 */ /* 0x100fe40000011607 */
[----:B------:R-:W-:-:S05]  /*0380*/  SHF.R.U64 R6, R6, 0x4, R7 ;  /* 0x0000000406067819 */ /* 0x000fca0000001207 */
[----:B------:R4:W-:Y:S01]  /*0390*/  STS [UR5+0xc], R6 ;  /* 0x00000c06ff007988 */ /* 0x0009e20008000805 */
[----:B-1----:R-:W-:Y:S02]  /*03a0*/  LOP3.LUT R5, R5, 0x7, RZ, 0xb8, !PT ;  /* 0x0000000705057812 */ /* 0x002fe400078eb8ff */
[----:B---3--:R-:W-:-:S03]  /*03b0*/  LOP3.LUT R4, R4, 0xf, R9, 0xb8, !PT ;  /* 0x0000000f04047812 */ /* 0x008fc600078eb809 */
[----:B------:R4:W-:Y:S04]  /*03c0*/  STS [UR5+0x34], R5 ;  /* 0x00003405ff007988 */ /* 0x0009e80008000805 */
[----:B------:R4:W-:Y:S02]  /*03d0*/  STS [UR5+0x1c], R4 ;  /* 0x00001c04ff007988 */ /* 0x0009e40008000805 */
.L_x_5:
[----:B------:R-:W-:Y:S05]  /*03e0*/  BSYNC B0 ;  /* 0x0000000000007941 */ /* 0x000fea0003800000 */
.L_x_4:
[----:B------:R-:W-:Y:S04]  /*03f0*/  BSSY B1, `(.L_x_6) ;  /* 0x000001b000017945 */ /* 0x000fe80003800000 */
[----:B------:R-:W-:Y:S01]  /*0400*/  BSSY B0, `(.L_x_7) ;  /* 0x0000016000007945 */ /* 0x000fe20003800000 */
[----:B--2---:R-:W-:-:S03]  /*0410*/  IMAD.MOV.U32 R7, RZ, RZ, RZ ;  /* 0x000000ffff077224 */ /* 0x004fc600078e00ff */
[----:B------:R-:W-:Y:S05]  /*0420*/  @P2 BRA `(.L_x_8) ;  /* 0x0000000000202947 */ /* 0x000fea0003800000 */
[----:B-1--4-:R-:W1:Y:S02]  /*0430*/  LDS R4, [UR5+0x34] ;  /* 0x00003405ff047984 */ /* 0x012e640008000800 */
[----:B-1----:R-:W-:-:S05]  /*0440*/  LOP3.LUT R4, R4, 0x38, RZ, 0xb8, !PT ;  /* 0x0000003804047812 */ /* 0x002fca00078eb8ff */
[----:B------:R1:W-:Y:S01]  /*0450*/  STS [UR5+0x34], R4 ;  /* 0x00003404ff007988 */ /* 0x0003e20008000805 */
[----:B------:R-:W-:Y:S05]  /*0460*/  @P2 BRA `(.L_x_9) ;  /* 0x0000000000202947 */ /* 0x000fea0003800000 */
[----:B-1----:R-:W1:Y:S01]  /*0470*/  LDS R4, [UR5+0x8] ;  /* 0x00000805ff047984 */ /* 0x002e620008000800 */
[----:B------:R-:W-:-:S05]  /*0480*/  IMAD.MOV.U32 R5, RZ, RZ, 0x780 ;  /* 0x00000780ff057424 */ /* 0x000fca00078e00ff */
[----:B-1----:R-:W-:-:S05]  /*0490*/  LOP3.LUT R4, R4, 0x500, R5, 0xd8, !PT ;  /* 0x0000050004047812 */ /* 0x002fca00078ed805 */
[----:B------:R2:W-:Y:S02]  /*04a0*/  STS [UR5+0x8], R4 ;  /* 0x00000804ff007988 */ /* 0x0005e40008000805 */
.L_x_8:
[----:B------:R-:W-:Y:S05]  /*04b0*/  @P2 BRA `(.L_x_10) ;  /* 0x0000000000282947 */ /* 0x000fea0003800000 */
[----:B-12-4-:R-:W1:Y:S02]  /*04c0*/  LDS R4, [UR5+0x8] ;  /* 0x00000805ff047984 */ /* 0x016e640008000800 */
[----:B-1----:R-:W-:-:S05]  /*04d0*/  LOP3.LUT R4, R4, 0x1800, RZ, 0xb8, !PT ;  /* 0x0000180004047812 */ /* 0x002fca00078eb8ff */
[----:B------:R2:W-:Y:S02]  /*04e0*/  STS [UR5+0x8], R4 ;  /* 0x00000804ff007988 */ /* 0x0005e40008000805 */
.L_x_9:
[----:B------:R-:W-:Y:S05]  /*04f0*/  @P2 BREAK B0 ;  /* 0x0000000000002942 */ /* 0x000fea0003800000 */
[----:B------:R-:W-:Y:S05]  /*0500*/  @P2 BRA `(.L_x_11) ;  /* 0x0000000000242947 */ /* 0x000fea0003800000 */
[----:B------:R-:W3:Y:S01]  /*0510*/  LDS R5, [UR5+0x8] ;  /* 0x00000805ff057984 */ /* 0x000ee20008000800 */
[----:B-12---:R-:W-:-:S05]  /*0520*/  IMAD.MOV.U32 R4, RZ, RZ, 0x6000 ;  /* 0x00006000ff047424 */ /* 0x006fca00078e00ff */
[----:B---3--:R-:W-:-:S04]  /*0530*/  LOP3.LUT R4, R5, 0x4000, R4, 0xd8, !PT ;  /* 0x0000400005047812 */ /* 0x008fc800078ed804 */
[----:B------:R-:W-:-:S05]  /*0540*/  LOP3.LUT R4, R4, 0x400000, RZ, 0xb8, !PT ;  /* 0x0040000004047812 */ /* 0x000fca00078eb8ff */
[----:B------:R3:W-:Y:S02]  /*0550*/  STS [UR5+0x8], R4 ;  /* 0x00000804ff007988 */ /* 0x0007e40008000805 */
.L_x_10:
[----:B------:R-:W-:Y:S05]  /*0560*/  BSYNC B0 ;  /* 0x0000000000007941 */ /* 0x000fea0003800000 */
.L_x_7:
[----:B-1234-:R-:W1:Y:S02]  /*0570*/  @!P2 LDS R4, [UR5+0x8] ;  /* 0x00000805ff04a984 */ /* 0x01ee640008000800 */
[----:B-1----:R-:W-:-:S05]  /*0580*/  @!P2 LOP3.LUT R4, R4, 0x8000, RZ, 0xb8, !PT ;  /* 0x000080000404a812 */ /* 0x002fca00078eb8ff */
[----:B------:R3:W-:Y:S02]  /*0590*/  @!P2 STS [UR5+0x8], R4 ;  /* 0x00000804ff00a988 */ /* 0x0007e40008000805 */
.L_x_11:
[----:B------:R-:W-:Y:S05]  /*05a0*/  BSYNC B1 ;  /* 0x0000000000017941 */ /* 0x000fea0003800000 */
.L_x_6:
[----:B------:R-:W-:Y:S05]  /*05b0*/  WARPSYNC.ALL ;  /* 0x0000000000007948 */ /* 0x000fea0003800000 */
[----:B------:R-:W4:Y:S02]  /*05c0*/  LDC R6, c[0x0][0x22c] ;  /* 0x00008b00ff067b82 */ /* 0x000f240000000800 */
[----:B----4-:R-:W-:Y:S01]  /*05d0*/  VIADD R6, R6, 0xffffffff ;  /* 0xffffffff06067836 */ /* 0x010fe20000000000 */
[----:B------:R-:W-:Y:S06]  /*05e0*/  @P0 BRA `(.L_x_12) ;  /* 0x0000000000280947 */ /* 0x000fec0003800000 */
[----:B-123--:R-:W1:Y:S01]  /*05f0*/  S2R R4, SR_LANEID ;  /* 0x0000000000047919 */ /* 0x00ee620000000000 */
[----:B------:R-:W-:Y:S05]  /*0600*/  WARPSYNC.ALL ;  /* 0x0000000000007948 */ /* 0x000fea0003800000 */
[----:B-1----:R-:W-:-:S05]  /*0610*/  IMAD.SHL.U32 R8, R4, 0x4, RZ ;  /* 0x0000000404087824 */ /* 0x002fca00078e00ff */
[----:B------:R-:W1:Y:S01]  /*0620*/  LDS R9, [R8+UR5] ;  /* 0x0000000508097984 */ /* 0x000e620008000800 */
[----:B------:R-:W-:-:S05]  /*0630*/  IADD3 R4, P1, R8, UR16, RZ ;  /* 0x0000001008047c10 */ /* 0x000fca000ff3e0ff */
[----:B------:R-:W-:-:S05]  /*0640*/  IMAD.X R5, RZ, RZ, UR17, P1 ;  /* 0x00000011ff057e24 */ /* 0x000fca00088e06ff */
[----:B-1----:R4:W5:Y:S01]  /*0650*/  ATOMG.E.EXCH.STRONG.GPU PT, RZ, [R4], R9 ;  /* 0x0000000904ff73a8 */ /* 0x00296200041ee100 */
[----:B------:R-:W-:-:S04]  /*0660*/  DEPBAR {5,4,3,2,1,0} ;  /* 0x0000003f0000791a */ /* 0x000fc80000000000 */
[----:B------:R4:W-:Y:S01]  /*0670*/  UTMACCTL.IV [UR16] ;  /* 0x00000000100079b9 */ /* 0x0009e20008000000 */
[----:B------:R-:W-:Y:S01]  /*0680*/  NOP ;  /* 0x0000000000007918 */ /* 0x000fe20000000000 */
.L_x_12:
[----:B------:R-:W-:Y:S05]  /*0690*/  @P0 BRA `(.L_x_13) ;  /* 0x00000000000c0947 */ /* 0x000fea0003800000 */
[----:B------:R0:W-:Y:S01]  /*06a0*/  UTMACMDFLUSH ;  /* 0x00000000000079b7 */ /* 0x0001e20000000000 */
[----:B------:R-:W-:Y:S05]  /*06b0*/  @P0 BRA `(.L_x_13) ;  /* 0x0000000000040947 */ /* 0x000fea0003800000 */
[----:B------:R-:W-:-:S04]  /*06c0*/  DEPBAR.LE SB0, 0x0 ;  /* 0x000080000000791a */ /* 0x000fc80000000000 */
.L_x_13:
[----:B------:R-:W-:Y:S05]  /*06d0*/  WARPSYNC.ALL ;  /* 0x0000000000007948 */ /* 0x000fea0003800000 */
[----:B-----5:R-:W-:Y:S06]  /*06e0*/  BAR.SYNC.DEFER_BLOCKING 0x0 ;  /* 0x0000000000007b1d */ /* 0x020fec0000010000 */
[----:B------:R-:W-:Y:S02]  /*06f0*/  BSSY B1, `(.L_x_14) ;  /* 0x000000b000017945 */ /* 0x000fe40003800000 */
[----:B------:R-:W-:Y:S06]  /*0700*/  BAR.SYNC.DEFER_BLOCKING 0x0 ;  /* 0x0000000000007b1d */ /* 0x000fec0000010000 */
[----:B------:R5:W-:Y:S01]  /*0710*/  @!P0 STS [R12], RZ ;  /* 0x000000ff0c008388 */ /* 0x000be20000000800 */
[----:B------:R-:W-:Y:S01]  /*0720*/  NOP ;  /* 0x0000000000007918 */ /* 0x000fe20000000000 */
[----:B------:R-:W-:Y:S05]  /*0730*/  @P2 BRA `(.L_x_15) ;  /* 0x0000000000182947 */ /* 0x000fea0003800000 */
[----:B-1234-:R-:W1:Y:S01]  /*0740*/  LDS R4, [UR5+0x8] ;  /* 0x00000805ff047984 */ /* 0x01ee620008000800 */
[----:B------:R-:W2:Y:S01]  /*0750*/  LDC.64 R8, c[0x0][0x218] ;  /* 0x00008600ff087b82 */ /* 0x000ea20000000a00 */
[----:B------:R-:W-:Y:S02]  /*0760*/  IMAD.MOV.U32 R5, RZ, RZ, 0x70 ;  /* 0x00000070ff057424 */ /* 0x000fe400078e00ff */
[----:B--2---:R2:W-:Y:S03]  /*0770*/  STS.64 [UR5], R8 ;  /* 0x00000008ff007988 */ /* 0x0045e60008000a05 */
[----:B-1----:R-:W-:-:S05]  /*0780*/  LOP3.LUT R4, R4, 0x10, R5, 0xd8, !PT ;  /* 0x0000001004047812 */ /* 0x002fca00078ed805 */
[----:B------:R2:W-:Y:S02]  /*0790*/  STS [UR5+0x8], R4 ;  /* 0x00000804ff007988 */ /* 0x0005e40008000805 */
.L_x_15:
[----:B----4-:R-:W-:Y:S05]  /*07a0*/  BSYNC B1 ;  /* 0x0000000000017941 */ /* 0x010fea0003800000 */
.L_x_14:
[----:B------:R-:W-:Y:S04]  /*07b0*/  BSSY B1, `(.L_x_16) ;  /* 0x000000a000017945 */ /* 0x000fe80003800000 */
[----:B------:R-:W-:Y:S05]  /*07c0*/  @P2 BRA `(.L_x_17) ;  /* 0x0000000000202947 */ /* 0x000fea0003800000 */
[----:B-123--:R-:W1:Y:S01]  /*07d0*/  LDS R4, [UR5+0x34] ;  /* 0x00003405ff047984 */ /* 0x00ee620008000800 */
[----:B------:R-:W-:Y:S02]  /*07e0*/  IMAD.MOV.U32 R5, RZ, RZ, 0x3f000000 ;  /* 0x3f000000ff057424 */ /* 0x000fe400078e00ff */
[----:B------:R-:W-:Y:S01]  /*07f0*/  @!P2 IMAD.MOV.U32 R8, RZ, RZ, 0x1f ;  /* 0x0000001fff08a424 */ /* 0x000fe200078e00ff */
[----:B------:R-:W2:Y:S02]  /*0800*/  @!P2 LDS R9, [UR5+0x38] ;  /* 0x00003805ff09a984 */ /* 0x000ea40008000800 */
[----:B-1----:R-:W-:Y:S02]  /*0810*/  LOP3.LUT R4, R4, 0xff000000, R5, 0xb8, !PT ;  /* 0xff00000004047812 */ /* 0x002fe400078eb805 */
[----:B--2---:R-:W-:-:S03]  /*0820*/  @!P2 LOP3.LUT R5, R9, 0xff, R8, 0xb8, !PT ;  /* 0x000000ff0905a812 */ /* 0x004fc600078eb808 */
[----:B------:R4:W-:Y:S04]  /*0830*/  STS [UR5+0x34], R4 ;  /* 0x00003404ff007988 */ /* 0x0009e80008000805 */
[----:B------:R4:W-:Y:S02]  /*0840*/  @!P2 STS [UR5+0x38], R5 ;  /* 0x00003805ff00a988 */ /* 0x0009e40008000805 */
.L_x_17:
[----:B------:R-:W-:Y:S05]  /*0850*/  BSYNC B1 ;  /* 0x0000000000017941 */ /* 0x000fea0003800000 */
.L_x_16:
[----:B------:R-:W-:Y:S04]  /*0860*/  BSSY B1, `(.L_x_18) ;  /* 0x0000004000017945 */ /* 0x000fe80003800000 */
[----:B------:R-:W-:Y:S05]  /*0870*/  @P2 BRA `(.L_x_19) ;  /* 0x0000000000082947 */ /* 0x000fea0003800000 */
[----:B------:R1:W-:Y:S04]  /*0880*/  STS [UR5+0x24], R11 ;  /* 0x0000240bff007988 */ /* 0x0003e80008000805 */
[----:B------:R1:W-:Y:S02]  /*0890*/  STS [UR5+0x20], R6 ;  /* 0x00002006ff007988 */ /* 0x0003e40008000805 */
.L_x_19:
[----:B------:R-:W-:Y:S05]  /*08a0*/  BSYNC B1 ;  /* 0x0000000000017941 */ /* 0x000fea0003800000 */
.L_x_18:
[----:B------:R-:W-:Y:S04]  /*08b0*/  BSSY B1, `(.L_x_20) ;  /* 0x000000e000017945 */ /* 0x000fe80003800000 */
[----:B------:R-:W-:Y:S05]  /*08c0*/  @P2 BRA `(.L_x_21) ;  /* 0x0000000000302947 */ /* 0x000fea0003800000 */
[----:B----4-:R-:W4:Y:S01]  /*08d0*/  LDS R5, [UR5+0x34] ;  /* 0x00003405ff057984 */ /* 0x010f220008000800 */
[----:B--2---:R-:W2:Y:S03]  /*08e0*/  LDC.64 R8, c[0x0][0x240] ;  /* 0x00009000ff087b82 */ /* 0x004ea60000000a00 */
[----:B-1-3--:R-:W1:Y:S01]  /*08f0*/  LDS R4, [UR5+0x1c] ;  /* 0x00001c05ff047984 */ /* 0x00ae620008000800 */
[C---:B--2---:R-:W-:Y:S01]  /*0900*/  SHF.L.U64.HI R9, R8.reuse, 0x1, R9 ;  /* 0x0000000108097819 */ /* 0x044fe20000010209 */
[----:B------:R-:W-:-:S03]  /*0910*/  IMAD.SHL.U32 R8, R8, 0x2, RZ ;  /* 0x0000000208087824 */ /* 0x000fc600078e00ff */
[--C-:B------:R-:W-:Y:S02]  /*0920*/  SHF.R.U32.HI R11, RZ, 0x4, R9.reuse ;  /* 0x00000004ff0b7819 */ /* 0x100fe40000011609 */
[----:B------:R-:W-:-:S05]  /*0930*/  SHF.R.U64 R8, R8, 0x4, R9 ;  /* 0x0000000408087819 */ /* 0x000fca0000001209 */
[----:B------:R2:W-:Y:S01]  /*0940*/  STS [UR5+0xc], R8 ;  /* 0x00000c08ff007988 */ /* 0x0005e20008000805 */
[----:B----4-:R-:W-:Y:S02]  /*0950*/  LOP3.LUT R5, R5, 0x7, RZ, 0xb8, !PT ;  /* 0x0000000705057812 */ /* 0x010fe400078eb8ff */
[----:B-1----:R-:W-:-:S03]  /*0960*/  LOP3.LUT R4, R4, 0xf, R11, 0xb8, !PT ;  /* 0x0000000f04047812 */ /* 0x002fc600078eb80b */
[----:B------:R2:W-:Y:S04]  /*0970*/  STS [UR5+0x34], R5 ;  /* 0x00003405ff007988 */ /* 0x0005e80008000805 */
[----:B------:R2:W-:Y:S02]  /*0980*/  STS [UR5+0x1c], R4 ;  /* 0x00001c04ff007988 */ /* 0x0005e40008000805 */
.L_x_21:
[----:B------:R-:W-:Y:S05]  /*0990*/  BSYNC B1 ;  /* 0x0000000000017941 */ /* 0x000fea0003800000 */
.L_x_20:
[----:B------:R-:W-:Y:S04]  /*09a0*/  BSSY B2, `(.L_x_22) ;  /* 0x000001a000027945 */ /* 0x000fe80003800000 */
[----:B------:R-:W-:Y:S04]  /*09b0*/  BSSY B1, `(.L_x_23) ;  /* 0x0000015000017945 */ /* 0x000fe80003800000 */
[----:B------:R-:W-:Y:S05]  /*09c0*/  @P2 BRA `(.L_x_24) ;  /* 0x0000000000202947 */ /* 0x000fea0003800000 */
[----:B-1234-:R-:W1:Y:S02]  /*09d0*/  LDS R4, [UR5+0x34] ;  /* 0x00003405ff047984 */ /* 0x01ee640008000800 */
[----:B-1----:R-:W-:-:S05]  /*09e0*/  LOP3.LUT R4, R4, 0x38, RZ, 0xb8, !PT ;  /* 0x0000003804047812 */ /* 0x002fca00078eb8ff */
[----:B------:R1:W-:Y:S01]  /*09f0*/  STS [UR5+0x34], R4 ;  /* 0x00003404ff007988 */ /* 0x0003e20008000805 */
[----:B------:R-:W-:Y:S05]  /*0a00*/  @P2 BRA `(.L_x_25) ;  /* 0x0000000000202947 */ /* 0x000fea0003800000 */
[----:B-1----:R-:W1:Y:S01]  /*0a10*/  LDS R4, [UR5+0x8] ;  /* 0x00000805ff047984 */ /* 0x002e620008000800 */
[----:B------:R-:W-:-:S05]  /*0a20*/  IMAD.MOV.U32 R5, RZ, RZ, 0x780 ;  /* 0x00000780ff057424 */ /* 0x000fca00078e00ff */
[----:B-1----:R-:W-:-:S05]  /*0a30*/  LOP3.LUT R4, R4, 0x500, R5, 0xd8, !PT ;  /* 0x0000050004047812 */ /* 0x002fca00078ed805 */
[----:B------:R1:W-:Y:S02]  /*0a40*/  STS [UR5+0x8], R4 ;  /* 0x00000804ff007988 */ /* 0x0003e40008000805 */
.L_x_24:
[----:B------:R-:W-:Y:S05]  /*0a50*/  @P2 BRA `(.L_x_26) ;  /* 0x0000000000282947 */ /* 0x000fea0003800000 */
[----:B-1234-:R-:W1:Y:S02]  /*0a60*/  LDS R4, [UR5+0x8] ;  /* 0x00000805ff047984 */ /* 0x01ee640008000800 */
[----:B-1----:R-:W-:-:S05]  /*0a70*/  LOP3.LUT R4, R4, 0x1800, RZ, 0xb8, !PT ;  /* 0x0000180004047812 */ /* 0x002fca00078eb8ff */
[----:B------:R2:W-:Y:S02]  /*0a80*/  STS [UR5+0x8], R4 ;  /* 0x00000804ff007988 */ /* 0x0005e40008000805 */
.L_x_25:
[----:B------:R-:W-:Y:S05]  /*0a90*/  @P2 BREAK B1 ;  /* 0x0000000000012942 */ /* 0x000fea0003800000 */
[----:B------:R-:W-:Y:S05]  /*0aa0*/  @P2 BRA `(.L_x_27) ;  /* 0x0000000000242947 */ /* 0x000fea0003800000 */
[----:B-12---:R-:W1:Y:S01]  /*0ab0*/  LDS R4, [UR5+0x8] ;  /* 0x00000805ff047984 */ /* 0x006e620008000800 */
[----:B------:R-:W-:-:S05]  /*0ac0*/  IMAD.MOV.U32 R5, RZ, RZ, 0x6000 ;  /* 0x00006000ff057424 */ /* 0x000fca00078e00ff */
[----:B-1----:R-:W-:-:S04]  /*0ad0*/  LOP3.LUT R4, R4, 0x6000, R5, 0xd8, !PT ;  /* 0x0000600004047812 */ /* 0x002fc800078ed805 */
[----:B------:R-:W-:-:S05]  /*0ae0*/  LOP3.LUT R4, R4, 0x400000, RZ, 0xb8, !PT ;  /* 0x0040000004047812 */ /* 0x000fca00078eb8ff */
[----:B------:R1:W-:Y:S02]  /*0af0*/  STS [UR5+0x8], R4 ;  /* 0x00000804ff007988 */ /* 0x0003e40008000805 */
.L_x_26:
[----:B------:R-:W-:Y:S05]  /*0b00*/  BSYNC B1 ;  /* 0x0000000000017941 */ /* 0x000fea0003800000 */
.L_x_23:
[----:B-1234-:R-:W1:Y:S02]  /*0b10*/  @!P2 LDS R4, [UR5+0x8] ;  /* 0x00000805ff04a984 */ /* 0x01ee640008000800 */
[----:B-1----:R-:W-:-:S05]  /*0b20*/  @!P2 LOP3.LUT R4, R4, 0x8000, RZ, 0xb8, !PT ;  /* 0x000080000404a812 */ /* 0x002fca00078eb8ff */
[----:B------:R3:W-:Y:S02]  /*0b30*/  @!P2 STS [UR5+0x8], R4 ;  /* 0x00000804ff00a988 */ /* 0x0007e40008000805 */
.L_x_27:
[----:B------:R-:W-:Y:S05]  /*0b40*/  BSYNC B2 ;  /* 0x0000000000027941 */ /* 0x000fea0003800000 */
.L_x_22:
[----:B------:R-:W-:Y:S05]  /*0b50*/  WARPSYNC.ALL ;  /* 0x0000000000007948 */ /* 0x000fea0003800000 */
[----:B------:R-:W-:-:S04]  /*0b60*/  UIADD3 UR19, UR4, 0x80, URZ ;  /* 0x0000008004137890 */ /* 0x000fc8000fffe03f */
[----:B------:R-:W-:-:S04]  /*0b70*/  UIADD3 UR18, UP0, UR19, UR20, URZ ;  /* 0x0000001413127290 */ /* 0x000fc8000ff1e03f */
[----:B------:R-:W-:Y:S01]  /*0b80*/  ULEA.HI.X.SX32 UR19, UR19, UR21, 0x1, UP0 ;  /* 0x0000001513137291 */ /* 0x000fe200080f0e3f */
[----:B------:R-:W-:Y:S11]  /*0b90*/  @P0 BRA `(.L_x_28) ;  /* 0x0000000000280947 */ /* 0x000ff60003800000 */
[----:B-123--:R-:W1:Y:S01]  /*0ba0*/  S2R R4, SR_LANEID ;  /* 0x0000000000047919 */ /* 0x00ee620000000000 */
[----:B------:R-:W-:Y:S05]  /*0bb0*/  WARPSYNC.ALL ;  /* 0x0000000000007948 */ /* 0x000fea0003800000 */
[----:B-1----:R-:W-:-:S05]  /*0bc0*/  IMAD.SHL.U32 R8, R4, 0x4, RZ ;  /* 0x0000000404087824 */ /* 0x002fca00078e00ff */
[----:B------:R-:W1:Y:S01]  /*0bd0*/  LDS R9, [R8+UR5] ;  /* 0x0000000508097984 */ /* 0x000e620008000800 */
[----:B------:R-:W-:-:S05]  /*0be0*/  IADD3 R4, P1, R8, UR18, RZ ;  /* 0x0000001208047c10 */ /* 0x000fca000ff3e0ff */
[----:B------:R-:W-:-:S05]  /*0bf0*/  IMAD.X R5, RZ, RZ, UR19, P1 ;  /* 0x00000013ff057e24 */ /* 0x000fca00088e06ff */
[----:B-1----:R4:W2:Y:S01]  /*0c00*/  ATOMG.E.EXCH.STRONG.GPU PT, RZ, [R4], R9 ;  /* 0x0000000904ff73a8 */ /* 0x0028a200041ee100 */
[----:B------:R-:W-:-:S04]  /*0c10*/  DEPBAR {5,4,3,2,1,0} ;  /* 0x0000003f0000791a */ /* 0x000fc80000000000 */
[----:B------:R4:W-:Y:S01]  /*0c20*/  UTMACCTL.IV [UR18] ;  /* 0x00000000120079b9 */ /* 0x0009e20008000000 */
[----:B------:R-:W-:Y:S01]  /*0c30*/  NOP ;  /* 0x0000000000007918 */ /* 0x000fe20000000000 */
.L_x_28:
[----:B------:R-:W-:Y:S05]  /*0c40*/  @P0 BRA `(.L_x_29) ;  /* 0x00000000000c0947 */ /* 0x000fea0003800000 */
[----:B------:R0:W-:Y:S01]  /*0c50*/  UTMACMDFLUSH ;  /* 0x00000000000079b7 */ /* 0x0001e20000000000 */
[----:B------:R-:W-:Y:S05]  /*0c60*/  @P0 BRA `(.L_x_29) ;  /* 0x0000000000040947 */ /* 0x000fea0003800000 */
[----:B------:R-:W-:-:S04]  /*0c70*/  DEPBAR.LE SB0, 0x0 ;  /* 0x000080000000791a */ /* 0x000fc80000000000 */
.L_x_29:
[----:B------:R-:W-:Y:S05]  /*0c80*/  WARPSYNC.ALL ;  /* 0x0000000000007948 */ /* 0x000fea0003800000 */
[----:B--2---:R-:W-:Y:S06]  /*0c90*/  BAR.SYNC.DEFER_BLOCKING 0x0 ;  /* 0x0000000000007b1d */ /* 0x004fec0000010000 */
[----:B------:R-:W-:Y:S02]  /*0ca0*/  BSSY B2, `(.L_x_30) ;  /* 0x000000b000027945 */ /* 0x000fe40003800000 */
[----:B------:R-:W-:Y:S06]  /*0cb0*/  BAR.SYNC.DEFER_BLOCKING 0x0 ;  /* 0x0000000000007b1d */ /* 0x000fec0000010000 */
[----:B------:R2:W-:Y:S01]  /*0cc0*/  @!P0 STS [R12], RZ ;  /* 0x000000ff0c008388 */ /* 0x0005e20000000800 */
[----:B------:R-:W-:Y:S01]  /*0cd0*/  NOP ;  /* 0x0000000000007918 */ /* 0x000fe20000000000 */
[----:B------:R-:W-:Y:S05]  /*0ce0*/  @P2 BRA `(.L_x_31) ;  /* 0x0000000000182947 */ /* 0x000fea0003800000 */
[----:B-1-34-:R-:W1:Y:S01]  /*0cf0*/  LDS R4, [UR5+0x8] ;  /* 0x00000805ff047984 */ /* 0x01ae620008000800 */
[----:B------:R-:W3:Y:S01]  /*0d00*/  LDC.64 R8, c[0x0][0x220] ;  /* 0x00008800ff087b82 */ /* 0x000ee20000000a00 */
[----:B------:R-:W-:Y:S02]  /*0d10*/  IMAD.MOV.U32 R5, RZ, RZ, 0x70 ;  /* 0x00000070ff057424 */ /* 0x000fe400078e00ff */
[----:B---3--:R3:W-:Y:S03]  /*0d20*/  STS.64 [UR5], R8 ;  /* 0x00000008ff007988 */ /* 0x0087e60008000a05 */
[----:B-1----:R-:W-:-:S05]  /*0d30*/  LOP3.LUT R4, R4, 0x10, R5, 0xd8, !PT ;  /* 0x0000001004047812 */ /* 0x002fca00078ed805 */
[----:B------:R3:W-:Y:S02]  /*0d40*/  STS [UR5+0x8], R4 ;  /* 0x00000804ff007988 */ /* 0x0007e40008000805 */
.L_x_31:
[----:B----4-:R-:W-:Y:S05]  /*0d50*/  BSYNC B2 ;  /* 0x0000000000027941 */ /* 0x010fea0003800000 */
.L_x_30:
[----:B------:R-:W-:Y:S04]  /*0d60*/  BSSY B3, `(.L_x_32) ;  /* 0x0000011000037945 */ /* 0x000fe80003800000 */
[----:B------:R-:W-:Y:S04]  /*0d70*/  BSSY B2, `(.L_x_33) ;  /* 0x000000e000027945 */ /* 0x000fe80003800000 */
[----:B------:R-:W-:Y:S05]  /*0d80*/  @P2 BRA `(.L_x_34) ;  /* 0x0000000000242947 */ /* 0x000fea0003800000 */
[----:B-1-3--:R-:W1:Y:S01]  /*0d90*/  LDS R4, [UR5+0x34] ;  /* 0x00003405ff047984 */ /* 0x00ae620008000800 */
[----:B------:R-:W-:-:S05]  /*0da0*/  IMAD.MOV.U32 R5, RZ, RZ, 0x3f000000 ;  /* 0x3f000000ff057424 */ /* 0x000fca00078e00ff */
[----:B-1----:R-:W-:-:S05]  /*0db0*/  LOP3.LUT R4, R4, 0xff000000, R5, 0xb8, !PT ;  /* 0xff00000004047812 */ /* 0x002fca00078eb805 */
[----:B------:R1:W-:Y:S01]  /*0dc0*/  STS [UR5+0x34], R4 ;  /* 0x00003404ff007988 */ /* 0x0003e20008000805 */
[----:B------:R-:W-:Y:S05]  /*0dd0*/  @P2 BRA `(.L_x_35) ;  /* 0x00000000001c2947 */ /* 0x000fea0003800000 */
[----:B-1----:R-:W1:Y:S01]  /*0de0*/  LDS R4, [UR5+0x38] ;  /* 0x00003805ff047984 */ /* 0x002e620008000800 */
[----:B------:R-:W-:-:S05]  /*0df0*/  IMAD.MOV.U32 R5, RZ, RZ, 0x3f ;  /* 0x0000003fff057424 */ /* 0x000fca00078e00ff */
[----:B-1----:R-:W-:-:S05]  /*0e00*/  LOP3.LUT R4, R4, 0xff, R5, 0xb8, !PT ;  /* 0x000000ff04047812 */ /* 0x002fca00078eb805 */
[----:B------:R4:W-:Y:S02]  /*0e10*/  STS [UR5+0x38], R4 ;  /* 0x00003804ff007988 */ /* 0x0009e40008000805 */
.L_x_34:
[----:B------:R-:W-:Y:S05]  /*0e20*/  @P2 BREAK B2 ;  /* 0x0000000000022942 */ /* 0x000fea0003800000 */
[----:B------:R-:W-:Y:S05]  /*0e30*/  @P2 BRA `(.L_x_36) ;  /* 0x00000000000c2947 */ /* 0x000fea0003800000 */
[----:B------:R1:W-:Y:S02]  /*0e40*/  STS [UR5+0x20], R6 ;  /* 0x00002006ff007988 */ /* 0x0003e40008000805 */
.L_x_35:
[----:B------:R-:W-:Y:S05]  /*0e50*/  BSYNC B2 ;  /* 0x0000000000027941 */ /* 0x000fea0003800000 */
.L_x_33:
[----:B------:R1:W-:Y:S02]  /*0e60*/  @!P2 STS [UR5+0x24], R3 ;  /* 0x00002403ff00a988 */ /* 0x0003e40008000805 */
.L_x_36:
[----:B------:R-:W-:Y:S05]  /*0e70*/  BSYNC B3 ;  /* 0x0000000000037941 */ /* 0x000fea0003800000 */
.L_x_32:
[----:B------:R-:W-:Y:S05]  /*0e80*/  WARPSYNC.ALL ;  /* 0x0000000000007948 */ /* 0x000fea0003800000 */
[----:B------:R-:W-:Y:S04]  /*0e90*/  BSSY B3, `(.L_x_37) ;  /* 0x000000e000037945 */ /* 0x000fe80003800000 */
[----:B------:R-:W-:Y:S05]  /*0ea0*/  @P2 BRA `(.L_x_38) ;  /* 0x0000000000302947 */ /* 0x000fea0003800000 */
[----:B-1-34-:R-:W1:Y:S01]  /*0eb0*/  LDS R4, [UR5+0x34] ;  /* 0x00003405ff047984 */ /* 0x01ae620008000800 */
[----:B------:R-:W3:Y:S03]  /*0ec0*/  LDC.64 R8, c[0x0][0x248] ;  /* 0x00009200ff087b82 */ /* 0x000ee60000000a00 */
[----:B------:R-:W4:Y:S01]  /*0ed0*/  LDS R3, [UR5+0x1c] ;  /* 0x00001c05ff037984 */ /* 0x000f220008000800 */
[C---:B---3--:R-:W-:Y:S01]  /*0ee0*/  SHF.L.U64.HI R6, R8.reuse, 0x1, R9 ;  /* 0x0000000108067819 */ /* 0x048fe20000010209 */
[----:B------:R-:W-:-:S03]  /*0ef0*/  IMAD.SHL.U32 R5, R8, 0x2, RZ ;  /* 0x0000000208057824 */ /* 0x000fc600078e00ff */
[--C-:B------:R-:W-:Y:S02]  /*0f00*/  SHF.R.U32.HI R8, RZ, 0x4, R6.reuse ;  /* 0x00000004ff087819 */ /* 0x100fe40000011606 */
[----:B------:R-:W-:-:S05]  /*0f10*/  SHF.R.U64 R5, R5, 0x4, R6 ;  /* 0x0000000405057819 */ /* 0x000fca0000001206 */
[----:B------:R3:W-:Y:S01]  /*0f20*/  STS [UR5+0xc], R5 ;  /* 0x00000c05ff007988 */ /* 0x0007e20008000805 */
[----:B-1----:R-:W-:Y:S02]  /*0f30*/  LOP3.LUT R4, R4, 0x7, RZ, 0xb8, !PT ;  /* 0x0000000704047812 */ /* 0x002fe400078eb8ff */
[----:B----4-:R-:W-:-:S03]  /*0f40*/  LOP3.LUT R3, R3, 0xf, R8, 0xb8, !PT ;  /* 0x0000000f03037812 */ /* 0x010fc600078eb808 */
[----:B------:R3:W-:Y:S04]  /*0f50*/  STS [UR5+0x34], R4 ;  /* 0x00003404ff007988 */ /* 0x0007e80008000805 */
[----:B------:R3:W-:Y:S02]  /*0f60*/  STS [UR5+0x1c], R3 ;  /* 0x00001c03ff007988 */ /* 0x0007e40008000805 */
.L_x_38:
[----:B------:R-:W-:Y:S05]  /*0f70*/  BSYNC B3 ;  /* 0x0000000000037941 */ /* 0x000fea0003800000 */
.L_x_37:
[----:B------:R-:W-:Y:S04]  /*0f80*/  BSSY B3, `(.L_x_39) ;  /* 0x000001a000037945 */ /* 0x000fe80003800000 */
[----:B------:R-:W-:Y:S04]  /*0f90*/  BSSY B4, `(.L_x_40) ;  /* 0x0000015000047945 */ /* 0x000fe80003800000 */
[----:B------:R-:W-:Y:S05]  /*0fa0*/  @P2 BRA `(.L_x_41) ;  /* 0x0000000000202947 */ /* 0x000fea0003800000 */
[----:B-1-3--:R-:W1:Y:S02]  /*0fb0*/  LDS R3, [UR5+0x34] ;  /* 0x00003405ff037984 */ /* 0x00ae640008000800 */
[----:B-1----:R-:W-:-:S05]  /*0fc0*/  LOP3.LUT R3, R3, 0x38, RZ, 0xb8, !PT ;  /* 0x0000003803037812 */ /* 0x002fca00078eb8ff */
[----:B------:R1:W-:Y:S01]  /*0fd0*/  STS [UR5+0x34], R3 ;  /* 0x00003403ff007988 */ /* 0x0003e20008000805 */
[----:B------:R-:W-:Y:S05]  /*0fe0*/  @P2 BRA `(.L_x_42) ;  /* 0x0000000000202947 */ /* 0x000fea0003800000 */
[----:B-1----:R-:W1:Y:S01]  /*0ff0*/  LDS R3, [UR5+0x8] ;  /* 0x00000805ff037984 */ /* 0x002e620008000800 */
[----:B----4-:R-:W-:-:S05]  /*1000*/  IMAD.MOV.U32 R4, RZ, RZ, 0x780 ;  /* 0x00000780ff047424 */ /* 0x010fca00078e00ff */
[----:B-1----:R-:W-:-:S05]  /*1010*/  LOP3.LUT R3, R3, 0x500, R4, 0xd8, !PT ;  /* 0x0000050003037812 */ /* 0x002fca00078ed804 */
[----:B------:R1:W-:Y:S02]  /*1020*/  STS [UR5+0x8], R3 ;  /* 0x00000803ff007988 */ /* 0x0003e40008000805 */
.L_x_41:
[----:B------:R-:W-:Y:S05]  /*1030*/  @P2 BRA `(.L_x_43) ;  /* 0x0000000000282947 */ /* 0x000fea0003800000 */
[----:B-1-3--:R-:W1:Y:S02]  /*1040*/  LDS R3, [UR5+0x8] ;  /* 0x00000805ff037984 */ /* 0x00ae640008000800 */
[----:B-1----:R-:W-:-:S05]  /*1050*/  LOP3.LUT R3, R3, 0x1800, RZ, 0xb8, !PT ;  /* 0x0000180003037812 */ /* 0x002fca00078eb8ff */
[----:B------:R3:W-:Y:S02]  /*1060*/  STS [UR5+0x8], R3 ;  /* 0x00000803ff007988 */ /* 0x0007e40008000805 */
.L_x_42:
[----:B------:R-:W-:Y:S05]  /*1070*/  @P2 BREAK B4 ;  /* 0x0000000000042942 */ /* 0x000fea0003800000 */
[----:B------:R-:W-:Y:S05]  /*1080*/  @P2 BRA `(.L_x_44) ;  /* 0x0000000000242947 */ /* 0x000fea0003800000 */
[----:B-1-3--:R-:W1:Y:S01]  /*1090*/  LDS R3, [UR5+0x8] ;  /* 0x00000805ff037984 */ /* 0x00ae620008000800 */
[----:B----4-:R-:W-:-:S05]  /*10a0*/  IMAD.MOV.U32 R4, RZ, RZ, 0x6000 ;  /* 0x00006000ff047424 */ /* 0x010fca00078e00ff */
[----:B-1----:R-:W-:-:S04]  /*10b0*/  LOP3.LUT R3, R3, 0x6000, R4, 0xd8, !PT ;  /* 0x0000600003037812 */ /* 0x002fc800078ed804 */
[----:B------:R-:W-:-:S05]  /*10c0*/  LOP3.LUT R3, R3, 0x400000, RZ, 0xb8, !PT ;  /* 0x0040000003037812 */ /* 0x000fca00078eb8ff */
[----:B------:R1:W-:Y:S02]  /*10d0*/  STS [UR5+0x8], R3 ;  /* 0x00000803ff007988 */ /* 0x0003e40008000805 */
.L_x_43:
[----:B------:R-:W-:Y:S05]  /*10e0*/  BSYNC B4 ;  /* 0x0000000000047941 */ /* 0x000fea0003800000 */
.L_x_40:
[----:B-1-3--:R-:W1:Y:S02]  /*10f0*/  @!P2 LDS R3, [UR5+0x8] ;  /* 0x00000805ff03a984 */ /* 0x00ae640008000800 */
[----:B-1----:R-:W-:-:S05]  /*1100*/  @!P2 LOP3.LUT R3, R3, 0x8000, RZ, 0xb8, !PT ;  /* 0x000080000303a812 */ /* 0x002fca00078eb8ff */
[----:B------:R1:W-:Y:S02]  /*1110*/  @!P2 STS [UR5+0x8], R3 ;  /* 0x00000803ff00a988 */ /* 0x0003e40008000805 */
.L_x_44:
[----:B------:R-:W-:Y:S05]  /*1120*/  BSYNC B3 ;  /* 0x0000000000037941 */ /* 0x000fea0003800000 */
.L_x_39:
[----:B------:R-:W-:Y:S05]  /*1130*/  WARPSYNC.ALL ;  /* 0x0000000000007948 */ /* 0x000fea0003800000 */
[----:B------:R-:W-:Y:S01]  /*1140*/  UIADD3 UR4, UR4, 0x100, URZ ;  /* 0x0000010004047890 */ /* 0x000fe2000fffe03f */
[----:B------:R-:W-:Y:S01]  /*1150*/  ISETP.GE.AND P1, PT, R10, 0x1, PT ;  /* 0x000000010a00780c */ /* 0x000fe20003f26270 */
[----:B------:R-:W-:Y:S01]  /*1160*/  IMAD.MOV.U32 R24, RZ, RZ, RZ ;  /* 0x000000ffff187224 */ /* 0x000fe200078e00ff */
[----:B------:R-:W-:Y:S01]  /*1170*/  SHF.R.U32.HI R8, RZ, 0x5, R0 ;  /* 0x00000005ff087819 */ /* 0x000fe20000011600 */
[----:B------:R-:W-:-:S04]  /*1180*/  UIADD3 UR20, UP0, UR4, UR20, URZ ;  /* 0x0000001404147290 */ /* 0x000fc8000ff1e03f */
[----:B------:R-:W-:Y:S01]  /*1190*/  ULEA.HI.X.SX32 UR21, UR4, UR21, 0x1, UP0 ;  /* 0x0000001504157291 */ /* 0x000fe200080f0e3f */
[----:B------:R-:W-:Y:S11]  /*11a0*/  @P0 BRA `(.L_x_45) ;  /* 0x0000000000280947 */ /* 0x000ff60003800000 */
[----:B-1-3--:R-:W1:Y:S01]  /*11b0*/  S2R R3, SR_LANEID ;  /* 0x0000000000037919 */ /* 0x00ae620000000000 */
[----:B------:R-:W-:Y:S05]  /*11c0*/  WARPSYNC.ALL ;  /* 0x0000000000007948 */ /* 0x000fea0003800000 */
[----:B-1----:R-:W-:-:S05]  /*11d0*/  IMAD.SHL.U32 R6, R3, 0x4, RZ ;  /* 0x0000000403067824 */ /* 0x002fca00078e00ff */
[----:B------:R-:W1:Y:S01]  /*11e0*/  LDS R3, [R6+UR5] ;  /* 0x0000000506037984 */ /* 0x000e620008000800 */
[----:B----4-:R-:W-:-:S05]  /*11f0*/  IADD3 R4, P3, R6, UR20, RZ ;  /* 0x0000001406047c10 */ /* 0x010fca000ff7e0ff */
[----:B------:R-:W-:-:S05]  /*1200*/  IMAD.X R5, RZ, RZ, UR21, P3 ;  /* 0x00000015ff057e24 */ /* 0x000fca00098e06ff */
[----:B-1----:R1:W3:Y:S01]  /*1210*/  ATOMG.E.EXCH.STRONG.GPU PT, RZ, [R4], R3 ;  /* 0x0000000304ff73a8 */ /* 0x0022e200041ee100 */
[----:B------:R-:W-:-:S04]  /*1220*/  DEPBAR {5,4,3,2,1,0} ;  /* 0x0000003f0000791a */ /* 0x000fc80000000000 */
[----:B------:R1:W-:Y:S01]  /*1230*/  UTMACCTL.IV [UR20] ;  /* 0x00000000140079b9 */ /* 0x0003e20008000000 */
[----:B------:R-:W-:Y:S01]  /*1240*/  NOP ;  /* 0x0000000000007918 */ /* 0x000fe20000000000 */
.L_x_45:
[----:B------:R-:W-:Y:S05]  /*1250*/  @P0 BRA `(.L_x_46) ;  /* 0x00000000000c0947 */ /* 0x000fea0003800000 */
[----:B------:R0:W-:Y:S01]  /*1260*/  UTMACMDFLUSH ;  /* 0x00000000000079b7 */ /* 0x0001e20000000000 */
[----:B------:R-:W-:Y:S05]  /*1270*/  @P0 BRA `(.L_x_46) ;  /* 0x0000000000040947 */ /* 0x000fea0003800000 */
[----:B------:R-:W-:-:S04]  /*1280*/  DEPBAR.LE SB0, 0x0 ;  /* 0x000080000000791a */ /* 0x000fc80000000000 */
.L_x_46:
[----:B------:R-:W-:Y:S05]  /*1290*/  WARPSYNC.ALL ;  /* 0x0000000000007948 */ /* 0x000fea0003800000 */
[----:B---3--:R-:W-:Y:S01]  /*12a0*/  BAR.SYNC.DEFER_BLOCKING 0x0 ;  /* 0x0000000000007b1d */ /* 0x008fe20000010000 */
[----:B------:R-:W-:Y:S01]  /*12b0*/  R2UR UR23, R8 ;  /* 0x00000000081772ca */ /* 0x000fe200000e0000 */
[----:B------:R-:W-:Y:S01]  /*12c0*/  USHF.L.U32 UR22, UR28, 0x7, URZ ;  /* 0x000000071c167899 */ /* 0x000fe2000800063f */
[----:B------:R-:W-:Y:S01]  /*12d0*/  IMAD.MOV.U32 R25, RZ, RZ, RZ ;  /* 0x000000ffff197224 */ /* 0x000fe200078e00ff */
[----:B------:R-:W-:Y:S01]  /*12e0*/  USHF.L.U32 UR11, UR29, 0x6, URZ ;  /* 0x000000061d0b7899 */ /* 0x000fe2000800063f */
[----:B------:R-:W-:Y:S01]  /*12f0*/  CS2R R26, SRZ ;  /* 0x00000000001a7805 */ /* 0x000fe2000001ff00 */
[----:B------:R-:W-:Y:S01]  /*1300*/  VOTEU.ALL UP0, P2 ;  /* 0x00000000003f7886 */ /* 0x000fe20001000000 */
[----:B------:R-:W-:Y:S01]  /*1310*/  UMOV UR6, 0x1 ;  /* 0x0000000100067882 */ /* 0x000fe20000000000 */
[----:B------:R-:W-:Y:S01]  /*1320*/  VOTEU.ALL UP1, P2 ;  /* 0x00000000003f7886 */ /* 0x000fe20001020000 */
[----:B------:R-:W-:-:S02]  /*1330*/  CS2R R28, SRZ ;  /* 0x00000000001c7805 */ /* 0x000fc4000001ff00 */
[----:B------:R-:W-:Y:S01]  /*1340*/  CS2R R30, SRZ ;  /* 0x00000000001e7805 */ /* 0x000fe2000001ff00 */
[----:B------:R-:W-:-:S04]  /*1350*/  @!UP0 UIADD3 UR8, -UR6, 0x100000, URZ ;  /* 0x0010000006088890 */ /* 0x000fc8000fffe13f */
[----:B------:R-:W-:Y:S02]  /*1360*/  @!UP0 USHF.L.U32 UR9, UR8, 0xb, URZ ;  /* 0x0000000b08098899 */ /* 0x000fe4000800063f */
[----:B------:R-:W-:Y:S01]  /*1370*/  @!UP0 USHF.L.U32 UR8, UR8, 0x1, URZ ;  /* 0x0000000108088899 */ /* 0x000fe2000800063f */
[----:B------:R-:W-:Y:S01]  /*1380*/  CS2R R32, SRZ ;  /* 0x0000000000207805 */ /* 0x000fe2000001ff00 */
[----:B------:R-:W-:-:S04]  /*1390*/  @!UP0 UIADD3 UR6, -UR6, 0x100000, URZ ;  /* 0x0010000006068890 */ /* 0x000fc8000fffe13f */
[----:B------:R-:W-:Y:S02]  /*13a0*/  @!UP0 USHF.L.U32 UR7, UR6, 0xb, URZ ;  /* 0x0000000b06078899 */ /* 0x000fe4000800063f */
[----:B------:R-:W-:Y:S01]  /*13b0*/  @!UP0 USHF.L.U32 UR6, UR6, 0x1, URZ ;  /* 0x0000000106068899 */ /* 0x000fe2000800063f */
[----:B------:R-:W-:Y:S01]  /*13c0*/  CS2R R34, SRZ ;  /* 0x0000000000227805 */ /* 0x000fe2000001ff00 */
[----:B------:R-:W-:Y:S01]  /*13d0*/  VOTEU.ALL UP0, P2 ;  /* 0x00000000003f7886 */ /* 0x000fe20001000000 */
[----:B------:R-:W-:Y:S02]  /*13e0*/  CS2R R36, SRZ ;  /* 0x0000000000247805 */ /* 0x000fe4000001ff00 */
[----:B------:R-:W-:Y:S02]  /*13f0*/  CS2R R38, SRZ ;  /* 0x0000000000267805 */ /* 0x000fe4000001ff00 */
[----:B------:R-:W-:Y:S02]  /*1400*/  CS2R R40, SRZ ;  /* 0x0000000000287805 */ /* 0x000fe4000001ff00 */
[----:B------:R-:W-:-:S02]  /*1410*/  CS2R R42, SRZ ;  /* 0x00000000002a7805 */ /* 0x000fc4000001ff00 */
[----:B------:R-:W-:Y:S02]  /*1420*/  CS2R R44, SRZ ;  /* 0x00000000002c7805 */ /* 0x000fe4000001ff00 */
[----:B------:R-:W-:Y:S02]  /*1430*/  CS2R R46, SRZ ;  /* 0x00000000002e7805 */ /* 0x000fe4000001ff00 */
[----:B------:R-:W-:Y:S02]  /*1440*/  CS2R R48, SRZ ;  /* 0x0000000000307805 */ /* 0x000fe4000001ff00 */
[----:B------:R-:W-:Y:S01]  /*1450*/  CS2R R50, SRZ ;  /* 0x0000000000327805 */ /* 0x000fe2000001ff00 */
[----:B------:R-:W3:Y:S02]  /*1460*/  FENCE.VIEW.ASYNC.S ;  /* 0x00000000000073c6 */ /* 0x000ee40000000000 */
[----:B---3--:R3:W4:Y:S02]  /*1470*/  @!UP0 SYNCS.EXCH.64 URZ, [UR5+0x6000], UR8 ;  /* 0x00600008053f85b2 */ /* 0x0087240008000100 */
[----:B----4-:R-:W-:Y:S01]  /*1480*/  BAR.SYNC.DEFER_BLOCKING 0x0 ;  /* 0x0000000000007b1d */ /* 0x010fe20000010000 */
[----:B------:R-:W-:-:S02]  /*1490*/  CS2R R52, SRZ ;  /* 0x0000000000347805 */ /* 0x000fc4000001ff00 */
[----:B------:R-:W-:Y:S02]  /*14a0*/  CS2R R54, SRZ ;  /* 0x0000000000367805 */ /* 0x000fe4000001ff00 */
[----:B------:R-:W-:Y:S02]  /*14b0*/  CS2R R56, SRZ ;  /* 0x0000000000387805 */ /* 0x000fe4000001ff00 */
[----:B------:R-:W-:Y:S02]  /*14c0*/  CS2R R58, SRZ ;  /* 0x00000000003a7805 */ /* 0x000fe4000001ff00 */
[----:B------:R-:W-:Y:S02]  /*14d0*/  CS2R R60, SRZ ;  /* 0x00000000003c7805 */ /* 0x000fe4000001ff00 */
[----:B------:R-:W-:Y:S02]  /*14e0*/  CS2R R62, SRZ ;  /* 0x00000000003e7805 */ /* 0x000fe4000001ff00 */
        /* <DEDUP_REMOVED lines=11> */
[----:B------:R-:W-:Y:S01]  /*15a0*/  CS2R R86, SRZ ;  /* 0x0000000000567805 */ /* 0x000fe2000001ff00 */
[----:B------:R3:W4:Y:S01]  /*15b0*/  @!UP1 SYNCS.EXCH.64 URZ, [UR5+0x6008], UR6 ;  /* 0x00600806053f95b2 */ /* 0x0007220008000100 */
[----:B------:R-:W-:Y:S05]  /*15c0*/  @!P1 BRA `(.L_x_47) ;  /* 0x0000000400889947 */ /* 0x000fea0003800000 */
        /* <DEDUP_REMOVED lines=31> */
[----:B------:R-:W-:Y:S01]  /*17c0*/  CS2R R86, SRZ ;  /* 0x0000000000567805 */ /* 0x000fe2000001ff00 */
[----:B------:R-:W-:Y:S01]  /*17d0*/  UMOV UR4, URZ ;  /* 0x0000003f00047c82 */ /* 0x000fe20008000000 */
[----:B------:R-:W-:-:S05]  /*17e0*/  UMOV UR10, URZ ;  /* 0x0000003f000a7c82 */ /* 0x000fca0008000000 */
.L_x_49:
[----:B----4-:R-:W-:Y:S01]  /*17f0*/  BAR.SYNC.DEFER_BLOCKING 0x0 ;  /* 0x0000000000007b1d */ /* 0x010fe20000010000 */
[----:B------:R-:W-:Y:S01]  /*1800*/  ULEA UR15, UR4, UR5, 0x3 ;  /* 0x00000005040f7291 */ /* 0x000fe2000f8e183f */
[----:B-1----:R-:W-:Y:S01]  /*1810*/  @!P2 IMAD.MOV.U32 R3, RZ, RZ, 0x3000 ;  /* 0x00003000ff03a424 */ /* 0x002fe200078e00ff */
[----:B------:R-:W-:Y:S01]  /*1820*/  ELECT P0, URZ, PT ;  /* 0x00000000003f782f */ /* 0x000fe20003800000 */
[----:B---3--:R-:W-:-:S03]  /*1830*/  ULEA UR8, UR4, UR5, 0xc ;  /* 0x0000000504087291 */ /* 0x008fc6000f8e603f */
[----:B------:R-:W-:Y:S02]  /*1840*/  ISETP.LT.U32.AND P0, PT, R2, 0x20, P0 ;  /* 0x000000200200780c */ /* 0x000fe40000701070 */
[----:B------:R-:W-:Y:S01]  /*1850*/  ELECT P1, URZ, PT ;  /* 0x00000000003f782f */ /* 0x000fe20003820000 */
[----:B------:R-:W-:-:S03]  /*1860*/  UIADD3 UR8, UR8, 0x4000, URZ ;  /* 0x0000400008087890 */ /* 0x000fc6000fffe03f */
[----:B------:R-:W-:Y:S01]  /*1870*/  ISETP.LT.U32.AND P1, PT, R2, 0x40, P1 ;  /* 0x000000400200780c */ /* 0x000fe20000f21070 */
[----:B------:R-:W-:Y:S02]  /*1880*/  ULEA UR14, UR4, UR5, 0xd ;  /* 0x00000005040e7291 */ /* 0x000fe4000f8e683f */
[----:B------:R-:W-:Y:S01]  /*1890*/  ULOP3.LUT UR26, UR23, 0x1, URZ, 0xc0, !UPT ;  /* 0x00000001171a7892 */ /* 0x000fe2000f8ec03f */
[----:B------:R-:W-:-:S03]  /*18a0*/  UMOV UR27, UR10 ;  /* 0x0000000a001b7c82 */ /* 0x000fc60008000000 */
[----:B------:R-:W-:Y:S01]  /*18b0*/  ULEA UR24, UR26, UR14, 0xc ;  /* 0x0000000e1a187291 */ /* 0x000fe2000f8e603f */
[----:B------:R-:W-:Y:S01]  /*18c0*/  VOTEU.ANY UP0, P0 ;  /* 0x00000000003f7886 */ /* 0x000fe20000000100 */
[----:B------:R-:W-:Y:S01]  /*18d0*/  VOTEU.ANY UP2, P0 ;  /* 0x00000000003f7886 */ /* 0x000fe20000040100 */
[----:B------:R-:W-:Y:S01]  /*18e0*/  ULEA UR26, UR26, UR22, 0x6 ;  /* 0x000000161a1a7291 */ /* 0x000fe2000f8e303f */
[----:B------:R1:W-:Y:S02]  /*18f0*/  @!P2 SYNCS.ARRIVE.TRANS64 RZ, [UR15+0x6000], R3 ;  /* 0x00600003ffffa9a7 */ /* 0x0003e4000800000f */
[----:B------:R-:W-:Y:S01]  /*1900*/  VOTEU.ANY UP1, P1 ;  /* 0x00000000003f7886 */ /* 0x000fe20000820100 */
[----:B------:R-:W-:Y:S01]  /*1910*/  @UP0 UIADD3 UR9, UR15, 0x6000, URZ ;  /* 0x000060000f090890 */ /* 0x000fe2000fffe03f */
[----:B------:R-:W-:Y:S01]  /*1920*/  @UP0 UMOV UR6, UR16 ;  /* 0x0000001000060c82 */ /* 0x000fe20008000000 */
[----:B------:R-:W-:Y:S01]  /*1930*/  @UP0 UMOV UR7, UR17 ;  /* 0x0000001100070c82 */ /* 0x000fe20008000000 */
[----:B------:R-:W-:Y:S01]  /*1940*/  BAR.SYNC.DEFER_BLOCKING 0x0 ;  /* 0x0000000000007b1d */ /* 0x000fe20000010000 */
[----:B------:R-:W-:Y:S01]  /*1950*/  @UP1 UIADD3 UR25, UR15, 0x6000, URZ ;  /* 0x000060000f191890 */ /* 0x000fe2000fffe03f */
[----:B-1----:R-:W-:-:S04]  /*1960*/  SHF.L.U32 R3, R7, 0x1f, RZ ;  /* 0x0000001f07037819 */ /* 0x002fc800000006ff */
[----:B------:R-:W-:Y:S01]  /*1970*/  VOTEU.ANY UP3, P1 ;  /* 0x00000000003f7886 */ /* 0x000fe20000860100 */
[----:B------:R-:W-:Y:S01]  /*1980*/  @UP1 UMOV UR12, UR18 ;  /* 0x00000012000c1c82 */ /* 0x000fe20008000000 */
[----:B------:R-:W-:Y:S01]  /*1990*/  @UP1 UMOV UR13, UR19 ;  /* 0x00000013000d1c82 */ /* 0x000fe20008000000 */
[----:B------:R1:W-:Y:S01]  /*19a0*/  @UP2 UTMALDG.2D [UR8], [UR6] ;  /* 0x00000008060025b4 */ /* 0x0003e20008008000 */
[----:B------:R3:W-:Y:S06]  /*19b0*/  MEMBAR.ALL.CTA ;  /* 0x0000000000007992 */ /* 0x0007ec0000008000 */
[----:B---3--:R-:W3:Y:S02]  /*19c0*/  FENCE.VIEW.ASYNC.S ;  /* 0x00000000000073c6 */ /* 0x008ee40000000000 */
[----:B---3--:R-:W-:Y:S06]  /*19d0*/  BAR.SYNC.DEFER_BLOCKING 0x0 ;  /* 0x0000000000007b1d */ /* 0x008fec0000010000 */
[----:B------:R1:W-:Y:S02]  /*19e0*/  @UP3 UTMALDG.2D [UR24], [UR12] ;  /* 0x000000180c0035b4 */ /* 0x0003e40008008000 */
[----:B------:R-:W-:Y:S06]  /*19f0*/  BAR.SYNC.DEFER_BLOCKING 0x0 ;  /* 0x0000000000007b1d */ /* 0x000fec0000010000 */
[----:B------:R-:W3:Y:S02]  /*1a00*/  SYNCS.PHASECHK.TRANS64.TRYWAIT P0, [UR15+0x6000], R3 ;  /* 0x00600003ff0075a7 */ /* 0x000ee4000800014f */
[----:B-1-3--:R-:W-:Y:S05]  /*1a10*/  @!P0 BRA `(.L_x_48) ;  /* 0x0000000400a88947 */ /* 0x00afea0003800000 */
.L_x_50:
[----:B------:R-:W-:Y:S01]  /*1a20*/  USHF.R.U32.HI UR9, URZ, 0x4, UR14 ;  /* 0x000000043f097899 */ /* 0x000fe2000801160e */
[----:B------:R-:W-:Y:S02]  /*1a30*/  WARPGROUP.DEPBAR.LE gsb0, 0x0 ;  /* 0x00008000000079c5 */ /* 0x000fe40000010000 */
[----:B------:R-:W-:Y:S01]  /*1a40*/  USHF.R.U32.HI UR6, URZ, 0x4, UR8 ;  /* 0x000000043f067899 */ /* 0x000fe20008011608 */
[----:B------:R-:W-:Y:S01]  /*1a50*/  WARPGROUP.ARRIVE ;  /* 0x00000000000079c5 */ /* 0x000fe20000000000 */
[----:B------:R-:W-:Y:S01]  /*1a60*/  USGXT.U32 UR8, UR9, 0xe ;  /* 0x0000000e0908789a */ /* 0x000fe20008000000 */
[----:B------:R-:W1:Y:S01]  /*1a70*/  LDC R3, c[0x0][0x230] ;  /* 0x00008c00ff037b82 */ /* 0x000e620000000800 */
[----:B------:R-:W-:Y:S02]  /*1a80*/  USGXT.U32 UR6, UR6, 0xe ;  /* 0x0000000e0606789a */ /* 0x000fe40008000000 */
[----:B------:R-:W-:Y:S01]  /*1a90*/  ULOP3.LUT UR14, UR8, 0x1000000, URZ, 0xfc, !UPT ;  /* 0x01000000080e7892 */ /* 0x000fe2000f8efc3f */
[----:B------:R-:W-:Y:S01]  /*1aa0*/  UMOV UR13, 0x80000020 ;  /* 0x80000020000d7882 */ /* 0x000fe20000000000 */
[----:B------:R-:W-:Y:S01]  /*1ab0*/  UMOV UR15, 0x40000040 ;  /* 0x40000040000f7882 */ /* 0x000fe20000000000 */
[----:B------:R-:W-:-:S02]  /*1ac0*/  UIADD3 UR10, UR10, 0x20, URZ ;  /* 0x000000200a0a7890 */ /* 0x000fc4000fffe03f */
[----:B------:R-:W-:Y:S01]  /*1ad0*/  UMOV UR12, UR6 ;  /* 0x00000006000c7c82 */ /* 0x000fe20008000000 */
[----:B------:R-:W-:-:S03]  /*1ae0*/  UIADD3 UR4, UR4, 0x1, URZ ;  /* 0x0000000104047890 */ /* 0x000fc6000fffe03f */
[----:B------:R-:W-:Y:S01]  /*1af0*/  HGMMA.64x128x16.F32.BF16 R24, gdesc[UR12].tnspB, R24 ;  /* 0x41e000000c1879f0 */ /* 0x000fe20008701818 */
[----:B------:R-:W-:Y:S01]  /*1b00*/  UMOV UR12, 0xfffffffe ;  /* 0xfffffffe000c7882 */ /* 0x000fe20000000000 */
[----:B------:R-:W-:Y:S01]  /*1b10*/  UMOV UR13, 0x7fffffdf ;  /* 0x7fffffdf000d7882 */ /* 0x000fe20000000000 */
[----:B------:R-:W-:Y:S01]  /*1b20*/  UMOV UR14, 0x1000080 ;  /* 0x01000080000e7882 */ /* 0x000fe20000000000 */
[----:B------:R-:W-:Y:S01]  /*1b30*/  UMOV UR15, 0x40000040 ;  /* 0x40000040000f7882 */ /* 0x000fe20000000000 */
[----:B------:R-:W-:Y:S01]  /*1b40*/  UMOV UR9, URZ ;  /* 0x0000003f00097c82 */ /* 0x000fe20008000000 */
[----:B------:R-:W-:Y:S01]  /*1b50*/  UMOV UR7, URZ ;  /* 0x0000003f00077c82 */ /* 0x000fe20008000000 */
[----:B------:R-:W-:Y:S02]  /*1b60*/  UISETP.NE.U32.AND UP0, UPT, UR4, 0x2, UPT ;  /* 0x000000020400788c */ /* 0x000fe4000bf05070 */
[----:B------:R-:W-:Y:S02]  /*1b70*/  UIADD3.64 UR14, UR8, UR14, URZ ;  /* 0x0000000e080e7297 */ /* 0x000fe4000fffe03f */
[----:B------:R-:W-:Y:S01]  /*1b80*/  UIADD3.64 UR12, UR6, -UR12, URZ ;  /* 0x8000000c060c7297 */ /* 0x000fe2000fffe03f */
[----:B-1----:R-:W-:Y:S01]  /*1b90*/  ISETP.LE.AND P0, PT, R3, UR10, PT ;  /* 0x0000000a03007c0c */ /* 0x002fe2000bf03270 */
[----:B------:R-:W-:-:S02]  /*1ba0*/  USEL UR6, URZ, 0x1, UP0 ;  /* 0x000000013f067887 */ /* 0x000fc40008000000 */
[----:B------:R-:W-:-:S04]  /*1bb0*/  USEL UR4, UR4, URZ, UP0 ;  /* 0x0000003f04047287 */ /* 0x000fc80008000000 */
[----:B------:R-:W-:Y:S01]  /*1bc0*/  LOP3.LUT R7, R7, UR6, RZ, 0x3c, !PT ;  /* 0x0000000607077c12 */ /* 0x000fe2000f8e3cff */
[----:B------:R-:W-:Y:S05]  /*1bd0*/  HGMMA.64x128x16.F32.BF16 R24, gdesc[UR12].tnspB, R24, gsb0 ;  /* 0x41e000000c1879f0 */ /* 0x000fea0008001818 */
[----:B------:R-:W-:Y:S05]  /*1be0*/  @!P0 BRA `(.L_x_49) ;  /* 0xfffffffc00008947 */ /* 0x000fea000383ffff */
.L_x_47:
[----:B------:R-:W-:Y:S02]  /*1bf0*/  WARPGROUP.DEPBAR.LE gsb0, 0x0 ;  /* 0x00008000000079c5 */ /* 0x000fe40000010000 */
[----:B----4-:R-:W-:Y:S01]  /*1c00*/  BAR.SYNC.DEFER_BLOCKING 0x0 ;  /* 0x0000000000007b1d */ /* 0x010fe20000010000 */
[C---:B-1----:R-:W-:Y:S01]  /*1c10*/  IMAD.SHL.U32 R3, R0.reuse, 0x80, RZ ;  /* 0x0000008000037824 */ /* 0x042fe200078e00ff */
[----:B------:R-:W-:Y:S01]  /*1c20*/  ELECT P0, URZ, PT ;  /* 0x00000000003f782f */ /* 0x000fe20003800000 */
[----:B------:R-:W-:Y:S01]  /*1c30*/  IMAD.SHL.U32 R4, R0, 0x10, RZ ;  /* 0x0000001000047824 */ /* 0x000fe200078e00ff */
[----:B------:R-:W-:Y:S01]  /*1c40*/  F2FP.BF16.F32.PACK_AB R24, R25, R24 ;  /* 0x000000181918723e */ /* 0x000fe200000010ff */
[----:B------:R-:W-:Y:S01]  /*1c50*/  ULOP3.LUT UR23, UR23, 0x1, URZ, 0xc0, !UPT ;  /* 0x0000000117177892 */ /* 0x000fe2000f8ec03f */
[----:B------:R-:W-:Y:S01]  /*1c60*/  LOP3.LUT R3, R3, 0x780, RZ, 0xc0, !PT ;  /* 0x0000078003037812 */ /* 0x000fe200078ec0ff */
[----:B------:R-:W-:Y:S01]  /*1c70*/  UMOV UR10, UR11 ;  /* 0x0000000b000a7c82 */ /* 0x000fe20008000000 */
[----:B------:R-:W-:Y:S01]  /*1c80*/  F2FP.BF16.F32.PACK_AB R25, R27, R26 ;  /* 0x0000001a1b19723e */ /* 0x000fe200000010ff */
[----:B---3--:R-:W-:Y:S01]  /*1c90*/  ULEA UR8, UR23, UR5, 0xd ;  /* 0x0000000517087291 */ /* 0x008fe2000f8e683f */
[----:B------:R-:W-:Y:S01]  /*1ca0*/  LOP3.LUT R3, R3, 0x70, R4, 0xf8, !PT ;  /* 0x0000007003037812 */ /* 0x000fe200078ef804 */
[----:B------:R-:W-:Y:S01]  /*1cb0*/  ULEA UR9, UR23, UR22, 0x6 ;  /* 0x0000001617097291 */ /* 0x000fe2000f8e303f */
[----:B------:R-:W-:-:S02]  /*1cc0*/  F2FP.BF16.F32.PACK_AB R56, R57, R56 ;  /* 0x000000383938723e */ /* 0x000fc400000010ff */
[----:B------:R-:W-:Y:S01]  /*1cd0*/  LOP3.LUT R3, R3, 0x10, R0, 0x78, !PT ;  /* 0x0000001003037812 */ /* 0x000fe200078e7800 */
[----:B------:R-:W-:Y:S01]  /*1ce0*/  IMAD.SHL.U32 R0, R0, 0x40, RZ ;  /* 0x0000004000007824 */ /* 0x000fe200078e00ff */
[----:B------:R-:W-:Y:S02]  /*1cf0*/  ISETP.LT.U32.AND P0, PT, R2, 0x40, P0 ;  /* 0x000000400200780c */ /* 0x000fe40000701070 */
[----:B------:R-:W-:Y:S02]  /*1d00*/  F2FP.BF16.F32.PACK_AB R26, R29, R28 ;  /* 0x0000001c1d1a723e */ /* 0x000fe400000010ff */
[----:B------:R-:W-:Y:S02]  /*1d10*/  LOP3.LUT R0, R3, 0x1800, R0, 0xf8, !PT ;  /* 0x0000180003007812 */ /* 0x000fe400078ef800 */
[----:B------:R-:W-:Y:S01]  /*1d20*/  F2FP.BF16.F32.PACK_AB R27, R31, R30 ;  /* 0x0000001e1f1b723e */ /* 0x000fe200000010ff */
[----:B------:R-:W1:Y:S02]  /*1d30*/  @!P2 SYNCS.CCTL.IV [UR5+0x6000] ;  /* 0x00600000ff00a9b1 */ /* 0x000e640008000005 */
[----:B-1----:R-:W-:Y:S01]  /*1d40*/  BAR.SYNC.DEFER_BLOCKING 0x0 ;  /* 0x0000000000007b1d */ /* 0x002fe20000010000 */
[C---:B------:R-:W-:Y:S01]  /*1d50*/  LOP3.LUT R3, R0.reuse, 0x20, RZ, 0x3c, !PT ;  /* 0x0000002000037812 */ /* 0x040fe200078e3cff */
[C---:B------:R-:W-:Y:S01]  /*1d60*/  VIADD R2, R0.reuse, UR5 ;  /* 0x0000000500027c36 */ /* 0x040fe20008000000 */
[----:B------:R-:W-:-:S02]  /*1d70*/  LOP3.LUT R4, R0, 0x40, RZ, 0x3c, !PT ;  /* 0x0000004000047812 */ /* 0x000fc400078e3cff */
[----:B------:R-:W-:Y:S01]  /*1d80*/  F2FP.BF16.F32.PACK_AB R32, R33, R32 ;  /* 0x000000202120723e */ /* 0x000fe200000010ff */
[----:B------:R-:W-:Y:S01]  /*1d90*/  VIADD R3, R3, UR5 ;  /* 0x0000000503037c36 */ /* 0x000fe20008000000 */
[----:B------:R-:W-:Y:S01]  /*1da0*/  F2FP.BF16.F32.PACK_AB R57, R59, R58 ;  /* 0x0000003a3b39723e */ /* 0x000fe200000010ff */
[----:B------:R-:W-:Y:S01]  /*1db0*/  VIADD R4, R4, UR5 ;  /* 0x0000000504047c36 */ /* 0x000fe20008000000 */
[----:B------:R-:W-:Y:S01]  /*1dc0*/  F2FP.BF16.F32.PACK_AB R33, R35, R34 ;  /* 0x000000222321723e */ /* 0x000fe200000010ff */
[----:B------:R-:W-:Y:S01]  /*1dd0*/  VOTEU.ANY UP0, P0 ;  /* 0x00000000003f7886 */ /* 0x000fe20000000100 */
[----:B------:R-:W-:Y:S01]  /*1de0*/  F2FP.BF16.F32.PACK_AB R58, R61, R60 ;  /* 0x0000003c3d3a723e */ /* 0x000fe200000010ff */
[----:B------:R-:W-:Y:S01]  /*1df0*/  VOTEU.ANY UP1, P0 ;  /* 0x00000000003f7886 */ /* 0x000fe20000020100 */
[----:B------:R-:W-:Y:S02]  /*1e00*/  F2FP.BF16.F32.PACK_AB R59, R63, R62 ;  /* 0x0000003e3f3b723e */ /* 0x000fe400000010ff */
[----:B------:R-:W-:Y:S01]  /*1e10*/  F2FP.BF16.F32.PACK_AB R64, R65, R64 ;  /* 0x000000404140723e */ /* 0x000fe200000010ff */
[----:B------:R-:W-:Y:S01]  /*1e20*/  @UP0 UMOV UR6, UR20 ;  /* 0x0000001400060c82 */ /* 0x000fe20008000000 */
[----:B------:R-:W-:Y:S01]  /*1e30*/  LOP3.LUT R0, R0, 0x60, RZ, 0x3c, !PT ;  /* 0x0000006000007812 */ /* 0x000fe200078e3cff */
[----:B------:R-:W-:Y:S01]  /*1e40*/  @UP0 UMOV UR7, UR21 ;  /* 0x0000001500070c82 */ /* 0x000fe20008000000 */
[----:B------:R-:W-:-:S02]  /*1e50*/  F2FP.BF16.F32.PACK_AB R34, R37, R36 ;  /* 0x000000242522723e */ /* 0x000fc400000010ff */
[----:B------:R-:W-:Y:S01]  /*1e60*/  F2FP.BF16.F32.PACK_AB R35, R39, R38 ;  /* 0x000000262723723e */ /* 0x000fe200000010ff */
[----:B------:R-:W-:Y:S01]  /*1e70*/  VIADD R0, R0, UR5 ;  /* 0x0000000500007c36 */ /* 0x000fe20008000000 */
[----:B------:R-:W-:Y:S01]  /*1e80*/  F2FP.BF16.F32.PACK_AB R40, R41, R40 ;  /* 0x000000282928723e */ /* 0x000fe200000010ff */
[----:B------:R-:W1:Y:S01]  /*1e90*/  @!P2 SYNCS.CCTL.IV [UR5+0x6008] ;  /* 0x00600800ff00a9b1 */ /* 0x000e620008000005 */
[----:B------:R-:W-:Y:S01]  /*1ea0*/  F2FP.BF16.F32.PACK_AB R65, R67, R66 ;  /* 0x000000424341723e */ /* 0x000fe200000010ff */
[----:B-1----:R-:W-:Y:S01]  /*1eb0*/  STSM.16.M88.4 [R2], R24 ;  /* 0x0000001802007844 */ /* 0x002fe20000000200 */
[----:B------:R-:W-:Y:S02]  /*1ec0*/  F2FP.BF16.F32.PACK_AB R41, R43, R42 ;  /* 0x0000002a2b29723e */ /* 0x000fe400000010ff */
[----:B------:R-:W-:Y:S01]  /*1ed0*/  F2FP.BF16.F32.PACK_AB R66, R69, R68 ;  /* 0x000000444542723e */ /* 0x000fe200000010ff */
[----:B------:R-:W-:Y:S01]  /*1ee0*/  STSM.16.M88.4 [R2+0x2000], R56 ;  /* 0x0020003802007844 */ /* 0x000fe20000000200 */
[----:B------:R-:W-:-:S02]  /*1ef0*/  F2FP.BF16.F32.PACK_AB R67, R71, R70 ;  /* 0x000000464743723e */ /* 0x000fc400000010ff */
[----:B------:R-:W-:Y:S01]  /*1f00*/  F2FP.BF16.F32.PACK_AB R72, R73, R72 ;  /* 0x000000484948723e */ /* 0x000fe200000010ff */
[----:B------:R-:W-:Y:S01]  /*1f10*/  STSM.16.M88.4 [R3], R32 ;  /* 0x0000002003007844 */ /* 0x000fe20000000200 */
[----:B------:R-:W-:Y:S02]  /*1f20*/  F2FP.BF16.F32.PACK_AB R42, R45, R44 ;  /* 0x0000002c2d2a723e */ /* 0x000fe400000010ff */
[----:B------:R-:W-:Y:S01]  /*1f30*/  F2FP.BF16.F32.PACK_AB R43, R47, R46 ;  /* 0x0000002e2f2b723e */ /* 0x000fe200000010ff */
[----:B------:R-:W-:Y:S01]  /*1f40*/  STSM.16.M88.4 [R3+0x2000], R64 ;  /* 0x0020004003007844 */ /* 0x000fe20000000200 */
[----:B------:R-:W-:Y:S02]  /*1f50*/  F2FP.BF16.F32.PACK_AB R48, R49, R48 ;  /* 0x000000303130723e */ /* 0x000fe400000010ff */
[----:B------:R-:W-:Y:S01]  /*1f60*/  F2FP.BF16.F32.PACK_AB R73, R75, R74 ;  /* 0x0000004a4b49723e */ /* 0x000fe200000010ff */
[----:B------:R-:W-:Y:S01]  /*1f70*/  STSM.16.M88.4 [R4], R40 ;  /* 0x0000002804007844 */ /* 0x000fe20000000200 */
[----:B------:R-:W-:-:S02]  /*1f80*/  F2FP.BF16.F32.PACK_AB R49, R51, R50 ;  /* 0x000000323331723e */ /* 0x000fc400000010ff */
[----:B------:R-:W-:Y:S02]  /*1f90*/  F2FP.BF16.F32.PACK_AB R74, R77, R76 ;  /* 0x0000004c4d4a723e */ /* 0x000fe400000010ff */
[----:B------:R-:W-:Y:S02]  /*1fa0*/  F2FP.BF16.F32.PACK_AB R75, R79, R78 ;  /* 0x0000004e4f4b723e */ /* 0x000fe400000010ff */
[----:B------:R-:W-:Y:S02]  /*1fb0*/  F2FP.BF16.F32.PACK_AB R80, R81, R80 ;  /* 0x000000505150723e */ /* 0x000fe400000010ff */
[----:B------:R-:W-:Y:S01]  /*1fc0*/  F2FP.BF16.F32.PACK_AB R50, R53, R52 ;  /* 0x000000343532723e */ /* 0x000fe200000010ff */
[----:B------:R-:W-:Y:S01]  /*1fd0*/  STSM.16.M88.4 [R4+0x2000], R72 ;  /* 0x0020004804007844 */ /* 0x000fe20000000200 */
[----:B------:R-:W-:Y:S02]  /*1fe0*/  F2FP.BF16.F32.PACK_AB R51, R55, R54 ;  /* 0x000000363733723e */ /* 0x000fe400000010ff */
[----:B------:R-:W-:-:S02]  /*1ff0*/  F2FP.BF16.F32.PACK_AB R81, R83, R82 ;  /* 0x000000525351723e */ /* 0x000fc400000010ff */
[----:B------:R-:W-:Y:S01]  /*2000*/  F2FP.BF16.F32.PACK_AB R82, R85, R84 ;  /* 0x000000545552723e */ /* 0x000fe200000010ff */
[----:B------:R-:W-:Y:S01]  /*2010*/  STSM.16.M88.4 [R0], R48 ;  /* 0x0000003000007844 */ /* 0x000fe20000000200 */
[----:B------:R-:W-:-:S05]  /*2020*/  F2FP.BF16.F32.PACK_AB R83, R87, R86 ;  /* 0x000000565753723e */ /* 0x000fca00000010ff */
[----:B------:R-:W-:Y:S01]  /*2030*/  STSM.16.M88.4 [R0+0x2000], R80 ;  /* 0x0020005000007844 */ /* 0x000fe20000000200 */
[----:B------:R1:W-:Y:S06]  /*2040*/  MEMBAR.ALL.CTA ;  /* 0x0000000000007992 */ /* 0x0003ec0000008000 */
[----:B-1----:R-:W1:Y:S02]  /*2050*/  FENCE.VIEW.ASYNC.S ;  /* 0x00000000000073c6 */ /* 0x002e640000000000 */
[----:B-1----:R-:W-:Y:S06]  /*2060*/  BAR.SYNC.DEFER_BLOCKING 0x0 ;  /* 0x0000000000007b1d */ /* 0x002fec0000010000 */
[----:B------:R1:W-:Y:S01]  /*2070*/  @UP1 UTMASTG.2D [UR8], [UR6] ;  /* 0x00000008060013b5 */ /* 0x0003e20008008000 */
[----:B------:R0:W-:Y:S01]  /*2080*/  UTMACMDFLUSH ;  /* 0x00000000000079b7 */ /* 0x0001e20000000000 */
[----:B------:R-:W-:-:S04]  /*2090*/  DEPBAR.LE SB0, 0x0 ;  /* 0x000080000000791a */ /* 0x000fc80000000000 */
[----:B------:R-:W-:Y:S06]  /*20a0*/  BAR.SYNC.DEFER_BLOCKING 0x0 ;  /* 0x0000000000007b1d */ /* 0x000fec0000010000 */
[----:B-1----:R-:W-:Y:S05]  /*20b0*/  EXIT ;  /* 0x000000000000794d */ /* 0x002fea0003800000 */
.L_x_48:
[----:B------:R-:W1:Y:S02]  /*20c0*/  SYNCS.PHASECHK.TRANS64.TRYWAIT P0, [UR15+0x6000], R3 ;  /* 0x00600003ff0075a7 */ /* 0x000e64000800014f */
[----:B-1----:R-:W-:Y:S05]  /*20d0*/  @!P0 BRA `(.L_x_48) ;  /* 0xfffffffc00f88947 */ /* 0x002fea000383ffff */
[----:B------:R-:W-:Y:S05]  /*20e0*/  BRA `(.L_x_50) ;  /* 0xfffffff8004c7947 */ /* 0x000fea000383ffff */
.L_x_51:
[----:B------:R-:W-:-:S00]  /*20f0*/  BRA `(.L_x_51) ;  /* 0xfffffffc00fc7947 */ /* 0x000fc0000383ffff */
[----:B------:R-:W-:-:S00]  /*2100*/  NOP ;  /* 0x0000000000007918 */ /* 0x000fc00000000000 */
[----:B------:R-:W-:-:S00]  /*2110*/  NOP ;  /* 0x0000000000007918 */ /* 0x000fc00000000000 */
[----:B------:R-:W-:-:S00]  /*2120*/  NOP ;  /* 0x0000000000007918 */ /* 0x000fc00000000000 */
[----:B------:R-:W-:-:S00]  /*2130*/  NOP ;  /* 0x0000000000007918 */ /* 0x000fc00000000000 */
[----:B------:R-:W-:-:S00]  /*2140*/  NOP ;  /* 0x0000000000007918 */ /* 0x000fc00000000000 */
[----:B------:R-:W-:-:S00]  /*2150*/  NOP ;  /* 0x0000000000007918 */ /* 0x000fc00000000000 */
[----:B------:R-:W-:-:S00]  /*2160*/  NOP ;  /* 0x0000000000007918 */ /* 0x000fc00000000000 */
[----:B------:R-:W-:-:S00]  /*2170*/  NOP ;  /* 0x0000000000007918 */ /* 0x000fc00000000000 */
.L_x_52:


//--------------------- .nv.shared.gluon_wgmma    --------------------------
	.section	.nv.shared.gluon_wgmma,"aw",@nobits
	.sectionflags	@""
	.align	16
	.zero		1024


//--------------------- .nv.shared.reserved.0     --------------------------
	.section	.nv.shared.reserved.0,"aw",@nobits
	.weak		__nv_reservedSMEM_offset_0_alias
	.size		__nv_reservedSMEM_offset_0_alias, 0, 0
	.other		__nv_reservedSMEM_offset_0_alias,@"STO_CUDA_RESERVED_SHARED STV_DEFAULT"
__nv_reservedSMEM_offset_0_alias:
	.zero		0


//--------------------- .nv.constant0.gluon_wgmma --------------------------
	.section	.nv.constant0.gluon_wgmma,"a",@progbits
	.sectionflags	@""
	.align	4
.nv.constant0.gluon_wgmma:
	.zero		608


//--------------------- SYMBOLS --------------------------

	.type		.nv.reservedSmem.offset0,@object
	.size		.nv.reservedSmem.offset0,0x4
